//
// Generated by NVIDIA NVVM Compiler
//
// Compiler Build ID: CL-36424714
// Cuda compilation tools, release 13.0, V13.0.88
// Based on NVVM 20.0.0
//

.version 9.0
.target sm_100
.address_size 64

	// .globl	_Z9compute_pPfS_S_S_S_fffii

.visible .entry _Z9compute_pPfS_S_S_S_fffii(
	.param .u64 .ptr .align 1 _Z9compute_pPfS_S_S_S_fffii_param_0,
	.param .u64 .ptr .align 1 _Z9compute_pPfS_S_S_S_fffii_param_1,
	.param .u64 .ptr .align 1 _Z9compute_pPfS_S_S_S_fffii_param_2,
	.param .u64 .ptr .align 1 _Z9compute_pPfS_S_S_S_fffii_param_3,
	.param .u64 .ptr .align 1 _Z9compute_pPfS_S_S_S_fffii_param_4,
	.param .f32 _Z9compute_pPfS_S_S_S_fffii_param_5,
	.param .f32 _Z9compute_pPfS_S_S_S_fffii_param_6,
	.param .f32 _Z9compute_pPfS_S_S_S_fffii_param_7,
	.param .u32 _Z9compute_pPfS_S_S_S_fffii_param_8,
	.param .u32 _Z9compute_pPfS_S_S_S_fffii_param_9
)
{
	.reg .pred 	%p<10>;
	.reg .b32 	%r<21>;
	.reg .b32 	%f<27>;
	.reg .b64 	%rd<30>;
	.reg .b64 	%fd<41>;

	ld.param.u64 	%rd7, [_Z9compute_pPfS_S_S_S_fffii_param_0];
	ld.param.u64 	%rd8, [_Z9compute_pPfS_S_S_S_fffii_param_1];
	ld.param.u64 	%rd9, [_Z9compute_pPfS_S_S_S_fffii_param_2];
	ld.param.u64 	%rd10, [_Z9compute_pPfS_S_S_S_fffii_param_4];
	ld.param.f32 	%f1, [_Z9compute_pPfS_S_S_S_fffii_param_5];
	ld.param.f32 	%f2, [_Z9compute_pPfS_S_S_S_fffii_param_6];
	ld.param.f32 	%f3, [_Z9compute_pPfS_S_S_S_fffii_param_7];
	ld.param.u32 	%r3, [_Z9compute_pPfS_S_S_S_fffii_param_8];
	ld.param.u32 	%r4, [_Z9compute_pPfS_S_S_S_fffii_param_9];
	cvta.to.global.u64 	%rd1, %rd9;
	cvta.to.global.u64 	%rd2, %rd7;
	cvta.to.global.u64 	%rd3, %rd10;
	cvta.to.global.u64 	%rd4, %rd8;
	mov.u32 	%r6, %tid.x;
	mov.u32 	%r7, %ctaid.x;
	mov.u32 	%r8, %ntid.x;
	mad.lo.s32 	%r9, %r7, %r8, %r6;
	mov.u32 	%r11, %tid.y;
	mov.u32 	%r12, %ctaid.y;
	mov.u32 	%r13, %ntid.y;
	mad.lo.s32 	%r14, %r12, %r13, %r11;
	mad.lo.s32 	%r1, %r3, %r14, %r9;
	setp.gt.s32 	%p2, %r9, 0;
	add.s32 	%r16, %r3, -1;
	setp.lt.s32 	%p3, %r9, %r16;
	and.pred  	%p4, %p2, %p3;
	setp.ne.s32 	%p5, %r14, 0;
	and.pred  	%p6, %p5, %p4;
	add.s32 	%r17, %r4, -1;
	setp.lt.s32 	%p7, %r14, %r17;
	and.pred  	%p1, %p6, %p7;
	mul.wide.s32 	%rd11, %r1, 4;
	add.s64 	%rd5, %rd2, %rd11;
	not.pred 	%p8, %p1;
	@%p8 bra 	$L__BB0_2;
	mul.wide.s32 	%rd12, %r1, 4;
	add.s64 	%rd13, %rd4, %rd12;
	ld.global.f32 	%f4, [%rd13];
	cvt.f64.f32 	%fd1, %f4;
	add.s64 	%rd14, %rd3, %rd12;
	ld.global.f32 	%f5, [%rd14];
	div.rn.f32 	%f6, %f3, %f5;
	cvt.f64.f32 	%fd2, %f6;
	ld.global.f32 	%f7, [%rd5+-4];
	cvt.f64.f32 	%fd3, %f7;
	mul.f64 	%fd4, %fd3, 0d3FE0000000000000;
	ld.global.f32 	%f8, [%rd5+4];
	cvt.f64.f32 	%fd5, %f8;
	mul.f64 	%fd6, %fd5, 0d3FE0000000000000;
	sub.f64 	%fd7, %fd6, %fd4;
	mul.f64 	%fd8, %fd7, %fd2;
	cvt.f64.f32 	%fd9, %f1;
	div.rn.f64 	%fd10, %fd8, %fd9;
	add.f64 	%fd11, %fd10, %fd1;
	cvt.rn.f32.f64 	%f9, %fd11;
	st.global.f32 	[%rd13], %f9;
	add.s64 	%rd15, %rd1, %rd12;
	ld.global.f32 	%f10, [%rd15];
	cvt.f64.f32 	%fd12, %f10;
	ld.global.f32 	%f11, [%rd14];
	div.rn.f32 	%f12, %f3, %f11;
	cvt.f64.f32 	%fd13, %f12;
	sub.s32 	%r18, %r1, %r3;
	mul.wide.s32 	%rd16, %r18, 4;
	add.s64 	%rd17, %rd2, %rd16;
	ld.global.f32 	%f13, [%rd17];
	cvt.f64.f32 	%fd14, %f13;
	mul.f64 	%fd15, %fd14, 0d3FE0000000000000;
	mul.wide.s32 	%rd18, %r3, 4;
	add.s64 	%rd19, %rd5, %rd18;
	ld.global.f32 	%f14, [%rd19];
	cvt.f64.f32 	%fd16, %f14;
	mul.f64 	%fd17, %fd16, 0d3FE0000000000000;
	sub.f64 	%fd18, %fd17, %fd15;
	mul.f64 	%fd19, %fd18, %fd13;
	cvt.f64.f32 	%fd20, %f2;
	div.rn.f64 	%fd21, %fd19, %fd20;
	add.f64 	%fd22, %fd21, %fd12;
	cvt.rn.f32.f64 	%f15, %fd22;
	st.global.f32 	[%rd15], %f15;
$L__BB0_2:
	bar.sync 	0;
	@%p8 bra 	$L__BB0_4;
	ld.param.u64 	%rd29, [_Z9compute_pPfS_S_S_S_fffii_param_3];
	ld.global.f32 	%f16, [%rd5];
	cvt.f64.f32 	%fd23, %f16;
	mul.wide.s32 	%rd20, %r1, 4;
	add.s64 	%rd21, %rd3, %rd20;
	ld.global.f32 	%f17, [%rd21];
	mul.f32 	%f18, %f3, %f17;
	cvta.to.global.u64 	%rd22, %rd29;
	add.s64 	%rd23, %rd22, %rd20;
	ld.global.f32 	%f19, [%rd23];
	mul.f32 	%f20, %f18, %f19;
	mul.f32 	%f21, %f19, %f20;
	cvt.f64.f32 	%fd24, %f21;
	add.s64 	%rd24, %rd4, %rd20;
	ld.global.f32 	%f22, [%rd24+-4];
	cvt.f64.f32 	%fd25, %f22;
	ld.global.f32 	%f23, [%rd24+4];
	cvt.f64.f32 	%fd26, %f23;
	mul.f64 	%fd27, %fd26, 0d3FE0000000000000;
	fma.rn.f64 	%fd28, %fd25, 0d3FE0000000000000, %fd27;
	neg.f64 	%fd29, %fd28;
	cvt.f64.f32 	%fd30, %f1;
	div.rn.f64 	%fd31, %fd29, %fd30;
	sub.s32 	%r19, %r1, %r3;
	mul.wide.s32 	%rd25, %r19, 4;
	add.s64 	%rd26, %rd1, %rd25;
	ld.global.f32 	%f24, [%rd26];
	cvt.f64.f32 	%fd32, %f24;
	add.s32 	%r20, %r1, %r3;
	mul.wide.s32 	%rd27, %r20, 4;
	add.s64 	%rd28, %rd1, %rd27;
	ld.global.f32 	%f25, [%rd28];
	cvt.f64.f32 	%fd33, %f25;
	mul.f64 	%fd34, %fd33, 0d3FE0000000000000;
	fma.rn.f64 	%fd35, %fd32, 0d3FE0000000000000, %fd34;
	cvt.f64.f32 	%fd36, %f2;
	div.rn.f64 	%fd37, %fd35, %fd36;
	sub.f64 	%fd38, %fd31, %fd37;
	mul.f64 	%fd39, %fd38, %fd24;
	sub.f64 	%fd40, %fd23, %fd39;
	cvt.rn.f32.f64 	%f26, %fd40;
	st.global.f32 	[%rd5], %f26;
$L__BB0_4:
	ret;

}


// ===== COMPILED SASS (sm_100) =====

	.target	sm_100

	.elftype	@"ET_EXEC"


//--------------------- .note.nv.tkinfo           --------------------------
	.section	.note.nv.tkinfo,"",@"SHT_NOTE"
	.sectionflags	@"SHF_NOTE_NV_TKINFO"
	.tkinfo
        /*0018*/ 	.word	0x00000002
        /*0030*/ 	.string	""
        /*0030*/ 	.string	"ptxas"
        /*0030*/ 	.string	"Cuda compilation tools, release 13.0, V13.0.88"
        /*0030*/ 	.string	"Build cuda_13.0.r13.0/compiler.36424714_0"
        /*0030*/ 	.string	"-arch sm_100 -m 64 "



//--------------------- .note.nv.cuinfo           --------------------------
	.section	.note.nv.cuinfo,"",@"SHT_NOTE"
	.sectionflags	@"SHF_NOTE_NV_CUINFO"
        /*0018*/ 	.short	0x0002
        /*001a*/ 	.short	0x0064
        /*001c*/ 	.short	0x0082
	.zero		2


//--------------------- .nv.info                  --------------------------
	.section	.nv.info,"",@"SHT_CUDA_INFO"
	.align	4


	//----- nvinfo : EIATTR_REGCOUNT
	.align		4
        /*0000*/ 	.byte	0x04, 0x2f
        /*0002*/ 	.short	(.L_1 - .L_0)
	.align		4
.L_0:
        /*0004*/ 	.word	index@(_Z9compute_pPfS_S_S_S_fffii)
        /*0008*/ 	.word	0x00000022


	//----- nvinfo : EIATTR_FRAME_SIZE
	.align		4
.L_1:
        /*000c*/ 	.byte	0x04, 0x11
        /*000e*/ 	.short	(.L_3 - .L_2)
	.align		4
.L_2:
        /*0010*/ 	.word	index@($__internal_1_$__cuda_sm3x_div_rn_noftz_f32_slowpath)
        /*0014*/ 	.word	0x00000000


	//----- nvinfo : EIATTR_FRAME_SIZE
	.align		4
.L_3:
        /*0018*/ 	.byte	0x04, 0x11
        /*001a*/ 	.short	(.L_5 - .L_4)
	.align		4
.L_4:
        /*001c*/ 	.word	index@($__internal_0_$__cuda_sm20_div_rn_f64_full)
        /*0020*/ 	.word	0x00000000


	//----- nvinfo : EIATTR_FRAME_SIZE
	.align		4
.L_5:
        /*0024*/ 	.byte	0x04, 0x11
        /*0026*/ 	.short	(.L_7 - .L_6)
	.align		4
.L_6:
        /*0028*/ 	.word	index@(_Z9compute_pPfS_S_S_S_fffii)
        /*002c*/ 	.word	0x00000000


	//----- nvinfo : EIATTR_MIN_STACK_SIZE
	.align		4
.L_7:
        /*0030*/ 	.byte	0x04, 0x12
        /*0032*/ 	.short	(.L_9 - .L_8)
	.align		4
.L_8:
        /*0034*/ 	.word	index@(_Z9compute_pPfS_S_S_S_fffii)
        /*0038*/ 	.word	0x00000000
.L_9:


//--------------------- .nv.compat                --------------------------
	.section	.nv.compat,"",@"SHT_CUDA_COMPAT_INFO"
	.align	4
        /*0000*/ 	.byte	0x02, 0x09, 0x00, 0x00, 0x02, 0x02, 0x01, 0x00, 0x02, 0x05, 0x05, 0x00, 0x03, 0x07, 0x01, 0x01
        /*0010*/ 	.byte	0x02, 0x03, 0x00, 0x00, 0x02, 0x06, 0x01, 0x00, 0x04, 0x0b, 0x08, 0x00, 0x01, 0x00, 0x00, 0x00
        /*0020*/ 	.byte	0x00, 0x00, 0x00, 0x00


//--------------------- .nv.info._Z9compute_pPfS_S_S_S_fffii --------------------------
	.section	.nv.info._Z9compute_pPfS_S_S_S_fffii,"",@"SHT_CUDA_INFO"
	.sectionflags	@""
	.align	4


	//----- nvinfo : EIATTR_CUDA_API_VERSION
	.align		4
        /*0000*/ 	.byte	0x04, 0x37
        /*0002*/ 	.short	(.L_11 - .L_10)
.L_10:
        /*0004*/ 	.word	0x00000082


	//----- nvinfo : EIATTR_KPARAM_INFO
	.align		4
.L_11:
        /*0008*/ 	.byte	0x04, 0x17
        /*000a*/ 	.short	(.L_13 - .L_12)
.L_12:
        /*000c*/ 	.word	0x00000000
        /*0010*/ 	.short	0x0009
        /*0012*/ 	.short	0x0038
        /*0014*/ 	.byte	0x00, 0xf0, 0x11, 0x00


	//----- nvinfo : EIATTR_KPARAM_INFO
	.align		4
.L_13:
        /*0018*/ 	.byte	0x04, 0x17
        /*001a*/ 	.short	(.L_15 - .L_14)
.L_14:
        /*001c*/ 	.word	0x00000000
        /*0020*/ 	.short	0x0008
        /*0022*/ 	.short	0x0034
        /*0024*/ 	.byte	0x00, 0xf0, 0x11, 0x00


	//----- nvinfo : EIATTR_KPARAM_INFO
	.align		4
.L_15:
        /*0028*/ 	.byte	0x04, 0x17
        /*002a*/ 	.short	(.L_17 - .L_16)
.L_16:
        /*002c*/ 	.word	0x00000000
        /*0030*/ 	.short	0x0007
        /*0032*/ 	.short	0x0030
        /*0034*/ 	.byte	0x00, 0xf0, 0x11, 0x00


	//----- nvinfo : EIATTR_KPARAM_INFO
	.align		4
.L_17:
        /*0038*/ 	.byte	0x04, 0x17
        /*003a*/ 	.short	(.L_19 - .L_18)
.L_18:
        /*003c*/ 	.word	0x00000000
        /*0040*/ 	.short	0x0006
        /*0042*/ 	.short	0x002c
        /*0044*/ 	.byte	0x00, 0xf0, 0x11, 0x00


	//----- nvinfo : EIATTR_KPARAM_INFO
	.align		4
.L_19:
        /*0048*/ 	.byte	0x04, 0x17
        /*004a*/ 	.short	(.L_21 - .L_20)
.L_20:
        /*004c*/ 	.word	0x00000000
        /*0050*/ 	.short	0x0005
        /*0052*/ 	.short	0x0028
        /*0054*/ 	.byte	0x00, 0xf0, 0x11, 0x00


	//----- nvinfo : EIATTR_KPARAM_INFO
	.align		4
.L_21:
        /*0058*/ 	.byte	0x04, 0x17
        /*005a*/ 	.short	(.L_23 - .L_22)
.L_22:
        /*005c*/ 	.word	0x00000000
        /*0060*/ 	.short	0x0004
        /*0062*/ 	.short	0x0020
        /*0064*/ 	.byte	0x00, 0xf5, 0x21, 0x00


	//----- nvinfo : EIATTR_KPARAM_INFO
	.align		4
.L_23:
        /*0068*/ 	.byte	0x04, 0x17
        /*006a*/ 	.short	(.L_25 - .L_24)
.L_24:
        /*006c*/ 	.word	0x00000000
        /*0070*/ 	.short	0x0003
        /*0072*/ 	.short	0x0018
        /*0074*/ 	.byte	0x00, 0xf5, 0x21, 0x00


	//----- nvinfo : EIATTR_KPARAM_INFO
	.align		4
.L_25:
        /*0078*/ 	.byte	0x04, 0x17
        /*007a*/ 	.short	(.L_27 - .L_26)
.L_26:
        /*007c*/ 	.word	0x00000000
        /*0080*/ 	.short	0x0002
        /*0082*/ 	.short	0x0010
        /*0084*/ 	.byte	0x00, 0xf5, 0x21, 0x00


	//----- nvinfo : EIATTR_KPARAM_INFO
	.align		4
.L_27:
        /*0088*/ 	.byte	0x04, 0x17
        /*008a*/ 	.short	(.L_29 - .L_28)
.L_28:
        /*008c*/ 	.word	0x00000000
        /*0090*/ 	.short	0x0001
        /*0092*/ 	.short	0x0008
        /*0094*/ 	.byte	0x00, 0xf5, 0x21, 0x00


	//----- nvinfo : EIATTR_KPARAM_INFO
	.align		4
.L_29:
        /*0098*/ 	.byte	0x04, 0x17
        /*009a*/ 	.short	(.L_31 - .L_30)
.L_30:
        /*009c*/ 	.word	0x00000000
        /*00a0*/ 	.short	0x0000
        /*00a2*/ 	.short	0x0000
        /*00a4*/ 	.byte	0x00, 0xf5, 0x21, 0x00


	//----- nvinfo : EIATTR_SPARSE_MMA_MASK
	.align		4
.L_31:
        /*00a8*/ 	.byte	0x03, 0x50
        /*00aa*/ 	.short	0x0000


	//----- nvinfo : EIATTR_MAXREG_COUNT
	.align		4
        /*00ac*/ 	.byte	0x03, 0x1b
        /*00ae*/ 	.short	0x00ff


	//----- nvinfo : EIATTR_NUM_BARRIERS
	.align		4
        /*00b0*/ 	.byte	0x02, 0x4c
        /*00b2*/ 	.byte	0x01
	.zero		1


	//----- nvinfo : EIATTR_MERCURY_ISA_VERSION
	.align		4
        /*00b4*/ 	.byte	0x03, 0x5f
        /*00b6*/ 	.short	0x0101


	//----- nvinfo : EIATTR_VRC_CTA_INIT_COUNT
	.align		4
        /*00b8*/ 	.byte	0x02, 0x4a
	.zero		1
	.zero		1


	//----- nvinfo : EIATTR_EXIT_INSTR_OFFSETS
	.align		4
        /*00bc*/ 	.byte	0x04, 0x1c
        /*00be*/ 	.short	(.L_33 - .L_32)


	//   ....[0]....
.L_32:
        /*00c0*/ 	.word	0x000008c0


	//   ....[1]....
        /*00c4*/ 	.word	0x00000e10


	//----- nvinfo : EIATTR_CRS_STACK_SIZE
	.align		4
.L_33:
        /*00c8*/ 	.byte	0x04, 0x1e
        /*00ca*/ 	.short	(.L_35 - .L_34)
.L_34:
        /*00cc*/ 	.word	0x00000000


	//----- nvinfo : EIATTR_CBANK_PARAM_SIZE
	.align		4
.L_35:
        /*00d0*/ 	.byte	0x03, 0x19
        /*00d2*/ 	.short	0x003c


	//----- nvinfo : EIATTR_PARAM_CBANK
	.align		4
        /*00d4*/ 	.byte	0x04, 0x0a
        /*00d6*/ 	.short	(.L_37 - .L_36)
	.align		4
.L_36:
        /*00d8*/ 	.word	index@(.nv.constant0._Z9compute_pPfS_S_S_S_fffii)
        /*00dc*/ 	.short	0x0380
        /*00de*/ 	.short	0x003c


	//----- nvinfo : EIATTR_SW_WAR
	.align		4
.L_37:
        /*00e0*/ 	.byte	0x04, 0x36
        /*00e2*/ 	.short	(.L_39 - .L_38)
.L_38:
        /*00e4*/ 	.word	0x00000008
.L_39:


//--------------------- .nv.callgraph             --------------------------
	.section	.nv.callgraph,"",@"SHT_CUDA_CALLGRAPH"
	.align	4
	.sectionentsize	8
	.align		4
        /*0000*/ 	.word	0x00000000
	.align		4
        /*0004*/ 	.word	0xffffffff
	.align		4
        /*0008*/ 	.word	0x00000000
	.align		4
        /*000c*/ 	.word	0xfffffffe
	.align		4
        /*0010*/ 	.word	0x00000000
	.align		4
        /*0014*/ 	.word	0xfffffffd
	.align		4
        /*0018*/ 	.word	0x00000000
	.align		4
        /*001c*/ 	.word	0xfffffffc


//--------------------- .text._Z9compute_pPfS_S_S_S_fffii --------------------------
	.section	.text._Z9compute_pPfS_S_S_S_fffii,"ax",@progbits
	.align	128
        .global         _Z9compute_pPfS_S_S_S_fffii
        .type           _Z9compute_pPfS_S_S_S_fffii,@function
        .size           _Z9compute_pPfS_S_S_S_fffii,(.L_x_32 - _Z9compute_pPfS_S_S_S_fffii)
        .other          _Z9compute_pPfS_S_S_S_fffii,@"STO_CUDA_ENTRY STV_DEFAULT"
_Z9compute_pPfS_S_S_S_fffii:
.text._Z9compute_pPfS_S_S_S_fffii:
[----:B------:R-:W-:Y:S01]  /*0000*/  LDC R1, c[0x0][0x37c] ;  /* 0x0000df00ff017b82 */ /* 0x000fe20000000800 */
[----:B------:R-:W0:Y:S07]  /*0010*/  S2R R4, SR_TID.X ;  /* 0x0000000000047919 */ /* 0x000e2e0000002100 */
[----:B------:R-:W0:Y:S01]  /*0020*/  S2UR UR6, SR_CTAID.X ;  /* 0x00000000000679c3 */ /* 0x000e220000002500 */
[----:B------:R-:W1:Y:S01]  /*0030*/  LDCU UR8, c[0x0][0x3b4] ;  /* 0x00007680ff0877ac */ /* 0x000e620008000800 */
[----:B------:R-:W-:Y:S01]  /*0040*/  BSSY.RECONVERGENT B0, `(.L_x_0) ;  /* 0x0000086000007945 */ /* 0x000fe20003800200 */
[----:B------:R-:W2:Y:S01]  /*0050*/  S2R R0, SR_TID.Y ;  /* 0x0000000000007919 */ /* 0x000ea20000002200 */
[----:B------:R-:W3:Y:S04]  /*0060*/  LDCU UR4, c[0x0][0x3b8] ;  /* 0x00007700ff0477ac */ /* 0x000ee80008000800 */
[----:B------:R-:W0:Y:S08]  /*0070*/  LDC R3, c[0x0][0x360] ;  /* 0x0000d800ff037b82 */ /* 0x000e300000000800 */
[----:B------:R-:W2:Y:S01]  /*0080*/  S2UR UR7, SR_CTAID.Y ;  /* 0x00000000000779c3 */ /* 0x000ea20000002600 */
[----:B-1----:R-:W-:-:S02]  /*0090*/  UIADD3 UR5, UPT, UPT, UR8, -0x1, URZ ;  /* 0xffffffff08057890 */ /* 0x002fc4000fffe0ff */
[----:B---3--:R-:W-:-:S05]  /*00a0*/  UIADD3 UR4, UPT, UPT, UR4, -0x1, URZ ;  /* 0xffffffff04047890 */ /* 0x008fca000fffe0ff */
[----:B------:R-:W2:Y:S01]  /*00b0*/  LDC R5, c[0x0][0x364] ;  /* 0x0000d900ff057b82 */ /* 0x000ea20000000800 */
[----:B0-----:R-:W-:-:S07]  /*00c0*/  IMAD R4, R3, UR6, R4 ;  /* 0x0000000603047c24 */ /* 0x001fce000f8e0204 */
[----:B------:R-:W0:Y:S01]  /*00d0*/  LDC.64 R22, c[0x0][0x380] ;  /* 0x0000e000ff167b82 */ /* 0x000e220000000a00 */
[----:B------:R-:W-:-:S04]  /*00e0*/  ISETP.GE.AND P0, PT, R4, UR5, PT ;  /* 0x0000000504007c0c */ /* 0x000fc8000bf06270 */
[----:B------:R-:W-:Y:S01]  /*00f0*/  ISETP.GT.AND P0, PT, R4, RZ, !P0 ;  /* 0x000000ff0400720c */ /* 0x000fe20004704270 */
[----:B--2---:R-:W-:Y:S01]  /*0100*/  IMAD R3, R5, UR7, R0 ;  /* 0x0000000705037c24 */ /* 0x004fe2000f8e0200 */
[----:B------:R-:W1:Y:S03]  /*0110*/  LDCU.64 UR6, c[0x0][0x358] ;  /* 0x00006b00ff0677ac */ /* 0x000e660008000a00 */
[C---:B------:R-:W-:Y:S01]  /*0120*/  IMAD R4, R3.reuse, UR8, R4 ;  /* 0x0000000803047c24 */ /* 0x040fe2000f8e0204 */
[----:B------:R-:W-:-:S04]  /*0130*/  ISETP.NE.AND P0, PT, R3, RZ, P0 ;  /* 0x000000ff0300720c */ /* 0x000fc80000705270 */
[----:B------:R-:W-:Y:S01]  /*0140*/  ISETP.LT.AND P0, PT, R3, UR4, P0 ;  /* 0x0000000403007c0c */ /* 0x000fe20008701270 */
[----:B0-----:R-:W-:-:S12]  /*0150*/  IMAD.WIDE R22, R4, 0x4, R22 ;  /* 0x0000000404167825 */ /* 0x001fd800078e0216 */
[----:B-1----:R-:W-:Y:S05]  /*0160*/  @!P0 BRA `(.L_x_1) ;  /* 0x0000000400cc8947 */ /* 0x002fea0003800000 */
[----:B------:R-:W0:Y:S01]  /*0170*/  LDC.64 R2, c[0x0][0x3a0] ;  /* 0x0000e800ff027b82 */ /* 0x000e220000000a00 */
[----:B------:R-:W1:Y:S07]  /*0180*/  LDCU UR4, c[0x0][0x3b0] ;  /* 0x00007600ff0477ac */ /* 0x000e6e0008000800 */
[----:B------:R-:W2:Y:S01]  /*0190*/  LDC.64 R20, c[0x0][0x388] ;  /* 0x0000e200ff147b82 */ /* 0x000ea20000000a00 */
[----:B0-----:R-:W-:-:S05]  /*01a0*/  IMAD.WIDE R2, R4, 0x4, R2 ;  /* 0x0000000404027825 */ /* 0x001fca00078e0202 */
[----:B------:R-:W3:Y:S01]  /*01b0*/  LDG.E R5, desc[UR6][R2.64] ;  /* 0x0000000602057981 */ /* 0x000ee2000c1e1900 */
[----:B--2---:R-:W-:-:S05]  /*01c0*/  IMAD.WIDE R20, R4, 0x4, R20 ;  /* 0x0000000404147825 */ /* 0x004fca00078e0214 */
[----:B------:R-:W2:Y:S01]  /*01d0*/  LDG.E R18, desc[UR6][R20.64] ;  /* 0x0000000614127981 */ /* 0x000ea2000c1e1900 */
[----:B-1----:R-:W-:Y:S01]  /*01e0*/  IMAD.U32 R8, RZ, RZ, UR4 ;  /* 0x00000004ff087e24 */ /* 0x002fe2000f8e00ff */
[----:B------:R-:W0:Y:S01]  /*01f0*/  LDC R26, c[0x0][0x3b0] ;  /* 0x0000ec00ff1a7b82 */ /* 0x000e220000000800 */
[----:B------:R-:W-:Y:S01]  /*0200*/  BSSY.RECONVERGENT B1, `(.L_x_2) ;  /* 0x000000c000017945 */ /* 0x000fe20003800200 */
[----:B---3--:R-:W1:Y:S08]  /*0210*/  MUFU.RCP R0, R5 ;  /* 0x0000000500007308 */ /* 0x008e700000001000 */
[----:B------:R-:W3:Y:S08]  /*0220*/  FCHK P1, R8, R5 ;  /* 0x0000000508007302 */ /* 0x000ef00000020000 */
[----:B--2---:R-:W2:Y:S01]  /*0230*/  F2F.F64.F32 R18, R18 ;  /* 0x0000001200127310 */ /* 0x004ea20000201800 */
[----:B-1----:R-:W-:-:S04]  /*0240*/  FFMA R7, -R5, R0, 1 ;  /* 0x3f80000005077423 */ /* 0x002fc80000000100 */
[----:B------:R-:W-:-:S04]  /*0250*/  FFMA R0, R0, R7, R0 ;  /* 0x0000000700007223 */ /* 0x000fc80000000000 */
[----:B------:R-:W-:-:S04]  /*0260*/  FFMA R6, R0, UR4, RZ ;  /* 0x0000000400067c23 */ /* 0x000fc800080000ff */
[----:B------:R-:W-:-:S04]  /*0270*/  FFMA R7, -R5, R6, UR4 ;  /* 0x0000000405077e23 */ /* 0x000fc80008000106 */
[----:B------:R-:W-:Y:S01]  /*0280*/  FFMA R0, R0, R7, R6 ;  /* 0x0000000700007223 */ /* 0x000fe20000000006 */
[----:B0-23--:R-:W-:Y:S06]  /*0290*/  @!P1 BRA `(.L_x_3) ;  /* 0x0000000000089947 */ /* 0x00dfec0003800000 */
[----:B------:R-:W-:-:S07]  /*02a0*/  MOV R6, 0x2c0 ;  /* 0x000002c000067802 */ /* 0x000fce0000000f00 */
[----:B------:R-:W-:Y:S05]  /*02b0*/  CALL.REL.NOINC `($__internal_1_$__cuda_sm3x_div_rn_noftz_f32_slowpath) ;  /* 0x00000010004c7944 */ /* 0x000fea0003c00000 */
.L_x_3:
[----:B------:R-:W-:Y:S05]  /*02c0*/  BSYNC.RECONVERGENT B1 ;  /* 0x0000000000017941 */ /* 0x000fea0003800200 */
.L_x_2:
[----:B------:R-:W2:Y:S01]  /*02d0*/  LDG.E R5, desc[UR6][R22.64+-0x4] ;  /* 0xfffffc0616057981 */ /* 0x000ea2000c1e1900 */
[----:B------:R-:W0:Y:S03]  /*02e0*/  LDCU UR4, c[0x0][0x3a8] ;  /* 0x00007500ff0477ac */ /* 0x000e260008000800 */
[----:B------:R-:W3:Y:S01]  /*02f0*/  LDG.E R24, desc[UR6][R22.64+0x4] ;  /* 0x0000040616187981 */ /* 0x000ee2000c1e1900 */
[----:B------:R-:W-:Y:S01]  /*0300*/  IMAD.MOV.U32 R10, RZ, RZ, 0x1 ;  /* 0x00000001ff0a7424 */ /* 0x000fe200078e00ff */
[----:B------:R-:W-:Y:S01]  /*0310*/  F2F.F64.F32 R16, R0 ;  /* 0x0000000000107310 */ /* 0x000fe20000201800 */
[----:B------:R-:W-:Y:S07]  /*0320*/  BSSY.RECONVERGENT B1, `(.L_x_4) ;  /* 0x0000019000017945 */ /* 0x000fee0003800200 */
[----:B0-----:R-:W0:Y:S08]  /*0330*/  F2F.F64.F32 R8, UR4 ;  /* 0x0000000400087d10 */ /* 0x001e300008201800 */
[----:B0-----:R-:W0:Y:S02]  /*0340*/  MUFU.RCP64H R11, R9 ;  /* 0x00000009000b7308 */ /* 0x001e240000001800 */
[----:B0-----:R-:W-:-:S08]  /*0350*/  DFMA R6, -R8, R10, 1 ;  /* 0x3ff000000806742b */ /* 0x001fd0000000010a */
[----:B------:R-:W-:-:S08]  /*0360*/  DFMA R14, R6, R6, R6 ;  /* 0x00000006060e722b */ /* 0x000fd00000000006 */
[----:B------:R-:W-:Y:S01]  /*0370*/  DFMA R10, R10, R14, R10 ;  /* 0x0000000e0a0a722b */ /* 0x000fe2000000000a */
[----:B--2---:R-:W0:Y:S08]  /*0380*/  F2F.F64.F32 R12, R5 ;  /* 0x00000005000c7310 */ /* 0x004e300000201800 */
[----:B---3--:R-:W1:Y:S01]  /*0390*/  F2F.F64.F32 R6, R24 ;  /* 0x0000001800067310 */ /* 0x008e620000201800 */
[----:B0-----:R-:W-:-:S08]  /*03a0*/  DMUL R12, R12, 0.5 ;  /* 0x3fe000000c0c7828 */ /* 0x001fd00000000000 */
[----:B-1----:R-:W-:Y:S02]  /*03b0*/  DFMA R6, R6, 0.5, -R12 ;  /* 0x3fe000000606782b */ /* 0x002fe4000000080c */
[----:B------:R-:W-:-:S06]  /*03c0*/  DFMA R12, -R8, R10, 1 ;  /* 0x3ff00000080c742b */ /* 0x000fcc000000010a */
[----:B------:R-:W-:Y:S02]  /*03d0*/  DMUL R16, R16, R6 ;  /* 0x0000000610107228 */ /* 0x000fe40000000000 */
[----:B------:R-:W-:-:S08]  /*03e0*/  DFMA R12, R10, R12, R10 ;  /* 0x0000000c0a0c722b */ /* 0x000fd0000000000a */
[----:B------:R-:W-:Y:S01]  /*03f0*/  DMUL R6, R16, R12 ;  /* 0x0000000c10067228 */ /* 0x000fe20000000000 */
[----:B------:R-:W-:-:S07]  /*0400*/  FSETP.GEU.AND P2, PT, |R17|, 6.5827683646048100446e-37, PT ;  /* 0x036000001100780b */ /* 0x000fce0003f4e200 */
[----:B------:R-:W-:-:S08]  /*0410*/  DFMA R10, -R8, R6, R16 ;  /* 0x00000006080a722b */ /* 0x000fd00000000110 */
[----:B------:R-:W-:-:S10]  /*0420*/  DFMA R6, R12, R10, R6 ;  /* 0x0000000a0c06722b */ /* 0x000fd40000000006 */
[----:B------:R-:W-:-:S05]  /*0430*/  FFMA R5, RZ, R9, R7 ;  /* 0x00000009ff057223 */ /* 0x000fca0000000007 */
[----:B------:R-:W-:-:S13]  /*0440*/  FSETP.GT.AND P1, PT, |R5|, 1.469367938527859385e-39, PT ;  /* 0x001000000500780b */ /* 0x000fda0003f24200 */
[----:B------:R-:W-:Y:S05]  /*0450*/  @P1 BRA P2, `(.L_x_5) ;  /* 0x0000000000141947 */ /* 0x000fea0001000000 */
[----:B------:R-:W-:Y:S01]  /*0460*/  IMAD.MOV.U32 R7, RZ, RZ, R9 ;  /* 0x000000ffff077224 */ /* 0x000fe200078e0009 */
[----:B------:R-:W-:-:S07]  /*0470*/  MOV R0, 0x490 ;  /* 0x0000049000007802 */ /* 0x000fce0000000f00 */
[----:B------:R-:W-:Y:S05]  /*0480*/  CALL.REL.NOINC `($__internal_0_$__cuda_sm20_div_rn_f64_full) ;  /* 0x0000000800647944 */ /* 0x000fea0003c00000 */
[----:B------:R-:W-:Y:S02]  /*0490*/  IMAD.MOV.U32 R6, RZ, RZ, R28 ;  /* 0x000000ffff067224 */ /* 0x000fe400078e001c */
[----:B------:R-:W-:-:S07]  /*04a0*/  IMAD.MOV.U32 R7, RZ, RZ, R29 ;  /* 0x000000ffff077224 */ /* 0x000fce00078e001d */
.L_x_5:
[----:B------:R-:W-:Y:S05]  /*04b0*/  BSYNC.RECONVERGENT B1 ;  /* 0x0000000000017941 */ /* 0x000fea0003800200 */
.L_x_4:
[----:B------:R-:W-:Y:S01]  /*04c0*/  DADD R6, R18, R6 ;  /* 0x0000000012067229 */ /* 0x000fe20000000006 */
[----:B------:R-:W0:Y:S01]  /*04d0*/  LDCU UR4, c[0x0][0x3b0] ;  /* 0x00007600ff0477ac */ /* 0x000e220008000800 */
[----:B------:R-:W1:Y:S08]  /*04e0*/  LDC.64 R18, c[0x0][0x390] ;  /* 0x0000e400ff127b82 */ /* 0x000e700000000a00 */
[----:B------:R-:W2:Y:S02]  /*04f0*/  F2F.F32.F64 R7, R6 ;  /* 0x0000000600077310 */ /* 0x000ea40000301000 */
[----:B--2---:R2:W-:Y:S04]  /*0500*/  STG.E desc[UR6][R20.64], R7 ;  /* 0x0000000714007986 */ /* 0x0045e8000c101906 */
[----:B------:R-:W3:Y:S01]  /*0510*/  LDG.E R8, desc[UR6][R2.64] ;  /* 0x0000000602087981 */ /* 0x000ee2000c1e1900 */
[----:B-1----:R-:W-:-:S05]  /*0520*/  IMAD.WIDE R18, R4, 0x4, R18 ;  /* 0x0000000404127825 */ /* 0x002fca00078e0212 */
[----:B------:R-:W4:Y:S01]  /*0530*/  LDG.E R5, desc[UR6][R18.64] ;  /* 0x0000000612057981 */ /* 0x000f22000c1e1900 */
[----:B0-----:R-:W-:Y:S01]  /*0540*/  IMAD.U32 R11, RZ, RZ, UR4 ;  /* 0x00000004ff0b7e24 */ /* 0x001fe2000f8e00ff */
[----:B------:R-:W-:Y:S01]  /*0550*/  BSSY.RECONVERGENT B1, `(.L_x_6) ;  /* 0x000000d000017945 */ /* 0x000fe20003800200 */
[----:B---3--:R-:W0:Y:S08]  /*0560*/  MUFU.RCP R9, R8 ;  /* 0x0000000800097308 */ /* 0x008e300000001000 */
[----:B------:R-:W1:Y:S08]  /*0570*/  FCHK P1, R11, R8 ;  /* 0x000000080b007302 */ /* 0x000e700000020000 */
[----:B----4-:R3:W4:Y:S01]  /*0580*/  F2F.F64.F32 R2, R5 ;  /* 0x0000000500027310 */ /* 0x0107220000201800 */
[----:B0-----:R-:W-:-:S04]  /*0590*/  FFMA R0, -R8, R9, 1 ;  /* 0x3f80000008007423 */ /* 0x001fc80000000109 */
[----:B------:R-:W-:-:S04]  /*05a0*/  FFMA R0, R9, R0, R9 ;  /* 0x0000000009007223 */ /* 0x000fc80000000009 */
[----:B--2---:R-:W-:-:S04]  /*05b0*/  FFMA R7, R0, UR4, RZ ;  /* 0x0000000400077c23 */ /* 0x004fc800080000ff */
[----:B------:R-:W-:-:S04]  /*05c0*/  FFMA R6, -R8, R7, UR4 ;  /* 0x0000000408067e23 */ /* 0x000fc80008000107 */
[----:B------:R-:W-:Y:S01]  /*05d0*/  FFMA R0, R0, R6, R7 ;  /* 0x0000000600007223 */ /* 0x000fe20000000007 */
[----:B-1-34-:R-:W-:Y:S06]  /*05e0*/  @!P1 BRA `(.L_x_7) ;  /* 0x00000000000c9947 */ /* 0x01afec0003800000 */
[----:B------:R-:W-:Y:S01]  /*05f0*/  IMAD.MOV.U32 R5, RZ, RZ, R8 ;  /* 0x000000ffff057224 */ /* 0x000fe200078e0008 */
[----:B------:R-:W-:-:S07]  /*0600*/  MOV R6, 0x620 ;  /* 0x0000062000067802 */ /* 0x000fce0000000f00 */
[----:B------:R-:W-:Y:S05]  /*0610*/  CALL.REL.NOINC `($__internal_1_$__cuda_sm3x_div_rn_noftz_f32_slowpath) ;  /* 0x0000000c00747944 */ /* 0x000fea0003c00000 */
.L_x_7:
[----:B------:R-:W-:Y:S05]  /*0620*/  BSYNC.RECONVERGENT B1 ;  /* 0x0000000000017941 */ /* 0x000fea0003800200 */
.L_x_6:
[----:B------:R-:W0:Y:S01]  /*0630*/  LDC R13, c[0x0][0x3b4] ;  /* 0x0000ed00ff0d7b82 */ /* 0x000e220000000800 */
[----:B------:R-:W1:Y:S07]  /*0640*/  LDCU UR4, c[0x0][0x3ac] ;  /* 0x00007580ff0477ac */ /* 0x000e6e0008000800 */
[----:B------:R-:W2:Y:S01]  /*0650*/  LDC.64 R6, c[0x0][0x380] ;  /* 0x0000e000ff067b82 */ /* 0x000ea20000000a00 */
[----:B0-----:R-:W-:-:S04]  /*0660*/  IMAD.IADD R5, R4, 0x1, -R13 ;  /* 0x0000000104057824 */ /* 0x001fc800078e0a0d */
[----:B--2---:R-:W-:-:S05]  /*0670*/  IMAD.WIDE R6, R5, 0x4, R6 ;  /* 0x0000000405067825 */ /* 0x004fca00078e0206 */
[----:B------:R0:W2:Y:S01]  /*0680*/  LDG.E R5, desc[UR6][R6.64] ;  /* 0x0000000606057981 */ /* 0x0000a2000c1e1900 */
[----:B------:R-:W-:-:S05]  /*0690*/  IMAD.WIDE R12, R13, 0x4, R22 ;  /* 0x000000040d0c7825 */ /* 0x000fca00078e0216 */
[----:B------:R3:W4:Y:S01]  /*06a0*/  LDG.E R24, desc[UR6][R12.64] ;  /* 0x000000060c187981 */ /* 0x000722000c1e1900 */
[----:B-1----:R-:W1:Y:S01]  /*06b0*/  F2F.F64.F32 R8, UR4 ;  /* 0x0000000400087d10 */ /* 0x002e620008201800 */
[----:B------:R-:W-:Y:S01]  /*06c0*/  IMAD.MOV.U32 R16, RZ, RZ, 0x1 ;  /* 0x00000001ff107424 */ /* 0x000fe200078e00ff */
[----:B------:R-:W-:Y:S06]  /*06d0*/  BSSY.RECONVERGENT B1, `(.L_x_8) ;  /* 0x0000019000017945 */ /* 0x000fec0003800200 */
[----:B0-----:R-:W-:Y:S08]  /*06e0*/  F2F.F64.F32 R6, R0 ;  /* 0x0000000000067310 */ /* 0x001ff00000201800 */
[----:B-1----:R-:W0:Y:S02]  /*06f0*/  MUFU.RCP64H R17, R9 ;  /* 0x0000000900117308 */ /* 0x002e240000001800 */
[----:B0-----:R-:W-:-:S08]  /*0700*/  DFMA R14, -R8, R16, 1 ;  /* 0x3ff00000080e742b */ /* 0x001fd00000000110 */
[----:B------:R-:W-:-:S08]  /*0710*/  DFMA R20, R14, R14, R14 ;  /* 0x0000000e0e14722b */ /* 0x000fd0000000000e */
[----:B------:R-:W-:-:S08]  /*0720*/  DFMA R20, R16, R20, R16 ;  /* 0x000000141014722b */ /* 0x000fd00000000010 */
[----:B---3--:R-:W-:-:S08]  /*0730*/  DFMA R12, -R8, R20, 1 ;  /* 0x3ff00000080c742b */ /* 0x008fd00000000114 */
[----:B------:R-:W-:Y:S01]  /*0740*/  DFMA R12, R20, R12, R20 ;  /* 0x0000000c140c722b */ /* 0x000fe20000000014 */
[----:B--2---:R-:W0:Y:S08]  /*0750*/  F2F.F64.F32 R10, R5 ;  /* 0x00000005000a7310 */ /* 0x004e300000201800 */
[----:B----4-:R-:W1:Y:S01]  /*0760*/  F2F.F64.F32 R14, R24 ;  /* 0x00000018000e7310 */ /* 0x010e620000201800 */
[----:B0-----:R-:W-:-:S08]  /*0770*/  DMUL R10, R10, 0.5 ;  /* 0x3fe000000a0a7828 */ /* 0x001fd00000000000 */
[----:B-1----:R-:W-:-:S08]  /*0780*/  DFMA R10, R14, 0.5, -R10 ;  /* 0x3fe000000e0a782b */ /* 0x002fd0000000080a */
[----:B------:R-:W-:-:S08]  /*0790*/  DMUL R16, R6, R10 ;  /* 0x0000000a06107228 */ /* 0x000fd00000000000 */
[----:B------:R-:W-:Y:S02]  /*07a0*/  DMUL R6, R16, R12 ;  /* 0x0000000c10067228 */ /* 0x000fe40000000000 */
[----:B------:R-:W-:-:S06]  /*07b0*/  FSETP.GEU.AND P2, PT, |R17|, 6.5827683646048100446e-37, PT ;  /* 0x036000001100780b */ /* 0x000fcc0003f4e200 */
        /* <DEDUP_REMOVED lines=10> */
.L_x_9:
[----:B------:R-:W-:Y:S05]  /*0860*/  BSYNC.RECONVERGENT B1 ;  /* 0x0000000000017941 */ /* 0x000fea0003800200 */
.L_x_8:
[----:B------:R-:W-:-:S10]  /*0870*/  DADD R2, R2, R6 ;  /* 0x0000000002027229 */ /* 0x000fd40000000006 */
[----:B------:R-:W0:Y:S02]  /*0880*/  F2F.F32.F64 R3, R2 ;  /* 0x0000000200037310 */ /* 0x000e240000301000 */
[----:B0-----:R0:W-:Y:S02]  /*0890*/  STG.E desc[UR6][R18.64], R3 ;  /* 0x0000000312007986 */ /* 0x0011e4000c101906 */
.L_x_1:
[----:B------:R-:W-:Y:S05]  /*08a0*/  BSYNC.RECONVERGENT B0 ;  /* 0x0000000000007941 */ /* 0x000fea0003800200 */
.L_x_0:
[----:B------:R-:W-:Y:S06]  /*08b0*/  BAR.SYNC.DEFER_BLOCKING 0x0 ;  /* 0x0000000000007b1d */ /* 0x000fec0000010000 */
[----:B------:R-:W-:Y:S05]  /*08c0*/  @!P0 EXIT ;  /* 0x000000000000894d */ /* 0x000fea0003800000 */
[----:B0-----:R-:W0:Y:S01]  /*08d0*/  LDC.64 R2, c[0x0][0x388] ;  /* 0x0000e200ff027b82 */ /* 0x001e220000000a00 */
[----:B------:R-:W2:Y:S01]  /*08e0*/  LDG.E R20, desc[UR6][R22.64] ;  /* 0x0000000616147981 */ /* 0x000ea2000c1e1900 */
[----:B------:R-:W1:Y:S06]  /*08f0*/  LDCU UR4, c[0x0][0x3a8] ;  /* 0x00007500ff0477ac */ /* 0x000e6c0008000800 */
[----:B------:R-:W3:Y:S01]  /*0900*/  LDC.64 R6, c[0x0][0x3a0] ;  /* 0x0000e800ff067b82 */ /* 0x000ee20000000a00 */
[----:B0-----:R-:W-:-:S07]  /*0910*/  IMAD.WIDE R10, R4, 0x4, R2 ;  /* 0x00000004040a7825 */ /* 0x001fce00078e0202 */
[----:B------:R-:W0:Y:S01]  /*0920*/  LDC.64 R2, c[0x0][0x398] ;  /* 0x0000e600ff027b82 */ /* 0x000e220000000a00 */
[----:B------:R-:W4:Y:S04]  /*0930*/  LDG.E R17, desc[UR6][R10.64+0x4] ;  /* 0x000004060a117981 */ /* 0x000f28000c1e1900 */
[----:B------:R5:W2:Y:S01]  /*0940*/  LDG.E R16, desc[UR6][R10.64+-0x4] ;  /* 0xfffffc060a107981 */ /* 0x000aa2000c1e1900 */
[----:B---3--:R-:W-:-:S05]  /*0950*/  IMAD.WIDE R8, R4, 0x4, R6 ;  /* 0x0000000404087825 */ /* 0x008fca00078e0206 */
[----:B------:R2:W3:Y:S01]  /*0960*/  LDG.E R5, desc[UR6][R8.64] ;  /* 0x0000000608057981 */ /* 0x0004e2000c1e1900 */
[----:B0-----:R-:W-:-:S05]  /*0970*/  IMAD.WIDE R2, R4, 0x4, R2 ;  /* 0x0000000404027825 */ /* 0x001fca00078e0202 */
[----:B------:R0:W3:Y:S01]  /*0980*/  LDG.E R0, desc[UR6][R2.64] ;  /* 0x0000000602007981 */ /* 0x0000e2000c1e1900 */
[----:B-1----:R-:W1:Y:S01]  /*0990*/  F2F.F64.F32 R6, UR4 ;  /* 0x0000000400067d10 */ /* 0x002e620008201800 */
[----:B------:R-:W-:Y:S01]  /*09a0*/  IMAD.MOV.U32 R12, RZ, RZ, 0x1 ;  /* 0x00000001ff0c7424 */ /* 0x000fe200078e00ff */
[----:B------:R-:W3:Y:S06]  /*09b0*/  LDCU UR4, c[0x0][0x3b0] ;  /* 0x00007600ff0477ac */ /* 0x000eec0008000800 */
[----:B-1----:R-:W5:Y:S02]  /*09c0*/  MUFU.RCP64H R13, R7 ;  /* 0x00000007000d7308 */ /* 0x002f640000001800 */
[----:B-----5:R-:W-:-:S08]  /*09d0*/  DFMA R10, -R6, R12, 1 ;  /* 0x3ff00000060a742b */ /* 0x020fd0000000010c */
[----:B------:R-:W-:-:S08]  /*09e0*/  DFMA R14, R10, R10, R10 ;  /* 0x0000000a0a0e722b */ /* 0x000fd0000000000a */
[----:B------:R-:W-:-:S08]  /*09f0*/  DFMA R14, R12, R14, R12 ;  /* 0x0000000e0c0e722b */ /* 0x000fd0000000000c */
[----:B------:R-:W-:-:S08]  /*0a00*/  DFMA R12, -R6, R14, 1 ;  /* 0x3ff00000060c742b */ /* 0x000fd0000000010e */
[----:B------:R-:W-:Y:S01]  /*0a10*/  DFMA R12, R14, R12, R14 ;  /* 0x0000000c0e0c722b */ /* 0x000fe2000000000e */
[----:B------:R-:W-:Y:S01]  /*0a20*/  BSSY.RECONVERGENT B0, `(.L_x_10) ;  /* 0x0000017000007945 */ /* 0x000fe20003800200 */
[----:B----4-:R-:W1:Y:S08]  /*0a30*/  F2F.F64.F32 R10, R17 ;  /* 0x00000011000a7310 */ /* 0x010e700000201800 */
[----:B--2---:R-:W2:Y:S01]  /*0a40*/  F2F.F64.F32 R8, R16 ;  /* 0x0000001000087310 */ /* 0x004ea20000201800 */
[----:B-1----:R-:W-:-:S08]  /*0a50*/  DMUL R10, R10, 0.5 ;  /* 0x3fe000000a0a7828 */ /* 0x002fd00000000000 */
[----:B--2---:R-:W-:-:S08]  /*0a60*/  DFMA R8, R8, 0.5, R10 ;  /* 0x3fe000000808782b */ /* 0x004fd0000000000a */
[----:B0-----:R-:W-:-:S08]  /*0a70*/  DMUL R2, R12, -R8 ;  /* 0x800000080c027228 */ /* 0x001fd00000000000 */
[--C-:B------:R-:W-:Y:S01]  /*0a80*/  DFMA R10, -R6, R2, -R8.reuse ;  /* 0x00000002060a722b */ /* 0x100fe20000000908 */
[----:B---3--:R-:W-:Y:S01]  /*0a90*/  FMUL R5, R5, UR4 ;  /* 0x0000000405057c20 */ /* 0x008fe20008400000 */
[----:B------:R-:W-:-:S06]  /*0aa0*/  DADD R16, -RZ, -R8 ;  /* 0x00000000ff107229 */ /* 0x000fcc0000000908 */
[----:B------:R-:W-:Y:S01]  /*0ab0*/  DFMA R2, R12, R10, R2 ;  /* 0x0000000a0c02722b */ /* 0x000fe20000000002 */
[----:B------:R-:W-:-:S04]  /*0ac0*/  FMUL R5, R5, R0 ;  /* 0x0000000005057220 */ /* 0x000fc80000400000 */
[----:B------:R-:W-:-:S05]  /*0ad0*/  FMUL R5, R0, R5 ;  /* 0x0000000500057220 */ /* 0x000fca0000400000 */
[----:B------:R-:W-:Y:S01]  /*0ae0*/  FFMA R0, RZ, R7, R3 ;  /* 0x00000007ff007223 */ /* 0x000fe20000000003 */
[----:B------:R-:W-:Y:S01]  /*0af0*/  FSETP.GEU.AND P1, PT, |R17|, 6.5827683646048100446e-37, PT ;  /* 0x036000001100780b */ /* 0x000fe20003f2e200 */
[----:B------:R-:W0:Y:S03]  /*0b00*/  F2F.F64.F32 R20, R20 ;  /* 0x0000001400147310 */ /* 0x000e260000201800 */
[----:B------:R-:W-:-:S05]  /*0b10*/  FSETP.GT.AND P0, PT, |R0|, 1.469367938527859385e-39, PT ;  /* 0x001000000000780b */ /* 0x000fca0003f04200 */
[----:B------:R1:W2:Y:S08]  /*0b20*/  F2F.F64.F32 R18, R5 ;  /* 0x0000000500127310 */ /* 0x0002b00000201800 */
[----:B01----:R-:W-:Y:S05]  /*0b30*/  @P0 BRA P1, `(.L_x_11) ;  /* 0x0000000000140947 */ /* 0x003fea0000800000 */
[----:B------:R-:W-:Y:S01]  /*0b40*/  IMAD.MOV.U32 R8, RZ, RZ, R6 ;  /* 0x000000ffff087224 */ /* 0x000fe200078e0006 */
[----:B------:R-:W-:-:S07]  /*0b50*/  MOV R0, 0xb70 ;  /* 0x00000b7000007802 */ /* 0x000fce0000000f00 */
[----:B--2---:R-:W-:Y:S05]  /*0b60*/  CALL.REL.NOINC `($__internal_0_$__cuda_sm20_div_rn_f64_full) ;  /* 0x0000000000ac7944 */ /* 0x004fea0003c00000 */
[----:B------:R-:W-:Y:S02]  /*0b70*/  IMAD.MOV.U32 R2, RZ, RZ, R28 ;  /* 0x000000ffff027224 */ /* 0x000fe400078e001c */
[----:B------:R-:W-:-:S07]  /*0b80*/  IMAD.MOV.U32 R3, RZ, RZ, R29 ;  /* 0x000000ffff037224 */ /* 0x000fce00078e001d */
.L_x_11:
[----:B------:R-:W-:Y:S05]  /*0b90*/  BSYNC.RECONVERGENT B0 ;  /* 0x0000000000007941 */ /* 0x000fea0003800200 */
.L_x_10:
[----:B------:R-:W0:Y:S01]  /*0ba0*/  LDC.64 R6, c[0x0][0x390] ;  /* 0x0000e400ff067b82 */ /* 0x000e220000000a00 */
[----:B------:R-:W1:Y:S02]  /*0bb0*/  LDCU UR4, c[0x0][0x3b4] ;  /* 0x00007680ff0477ac */ /* 0x000e640008000800 */
[C---:B-1----:R-:W-:Y:S01]  /*0bc0*/  IADD3 R11, PT, PT, R4.reuse, UR4, RZ ;  /* 0x00000004040b7c10 */ /* 0x042fe2000fffe0ff */
[----:B------:R-:W-:Y:S01]  /*0bd0*/  VIADD R5, R4, -UR4 ;  /* 0x8000000404057c36 */ /* 0x000fe20008000000 */
[----:B------:R-:W1:Y:S03]  /*0be0*/  LDCU UR4, c[0x0][0x3ac] ;  /* 0x00007580ff0477ac */ /* 0x000e660008000800 */
[----:B0-----:R-:W-:-:S06]  /*0bf0*/  IMAD.WIDE R10, R11, 0x4, R6 ;  /* 0x000000040b0a7825 */ /* 0x001fcc00078e0206 */
[----:B------:R-:W3:Y:S01]  /*0c00*/  LDG.E R10, desc[UR6][R10.64] ;  /* 0x000000060a0a7981 */ /* 0x000ee2000c1e1900 */
[----:B------:R-:W-:-:S05]  /*0c10*/  IMAD.WIDE R4, R5, 0x4, R6 ;  /* 0x0000000405047825 */ /* 0x000fca00078e0206 */
[----:B------:R0:W4:Y:S01]  /*0c20*/  LDG.E R0, desc[UR6][R4.64] ;  /* 0x0000000604007981 */ /* 0x000122000c1e1900 */
[----:B------:R-:W-:Y:S01]  /*0c30*/  IMAD.MOV.U32 R14, RZ, RZ, 0x1 ;  /* 0x00000001ff0e7424 */ /* 0x000fe200078e00ff */
[----:B------:R-:W-:Y:S01]  /*0c40*/  BSSY.RECONVERGENT B0, `(.L_x_12) ;  /* 0x0000018000007945 */ /* 0x000fe20003800200 */
[----:B-1----:R-:W1:Y:S08]  /*0c50*/  F2F.F64.F32 R6, UR4 ;  /* 0x0000000400067d10 */ /* 0x002e700008201800 */
[----:B-1----:R-:W1:Y:S02]  /*0c60*/  MUFU.RCP64H R15, R7 ;  /* 0x00000007000f7308 */ /* 0x002e640000001800 */
[----:B-1----:R-:W-:-:S08]  /*0c70*/  DFMA R8, -R6, R14, 1 ;  /* 0x3ff000000608742b */ /* 0x002fd0000000010e */
[----:B------:R-:W-:-:S08]  /*0c80*/  DFMA R16, R8, R8, R8 ;  /* 0x000000080810722b */ /* 0x000fd00000000008 */
[----:B------:R-:W-:-:S08]  /*0c90*/  DFMA R14, R14, R16, R14 ;  /* 0x000000100e0e722b */ /* 0x000fd0000000000e */
[----:B0-----:R-:W-:-:S08]  /*0ca0*/  DFMA R4, -R6, R14, 1 ;  /* 0x3ff000000604742b */ /* 0x001fd0000000010e */
[----:B------:R-:W-:Y:S01]  /*0cb0*/  DFMA R14, R14, R4, R14 ;  /* 0x000000040e0e722b */ /* 0x000fe2000000000e */
[----:B---3--:R-:W0:Y:S08]  /*0cc0*/  F2F.F64.F32 R12, R10 ;  /* 0x0000000a000c7310 */ /* 0x008e300000201800 */
[----:B----4-:R-:W1:Y:S01]  /*0cd0*/  F2F.F64.F32 R8, R0 ;  /* 0x0000000000087310 */ /* 0x010e620000201800 */
[----:B0-----:R-:W-:-:S08]  /*0ce0*/  DMUL R12, R12, 0.5 ;  /* 0x3fe000000c0c7828 */ /* 0x001fd00000000000 */
[----:B-1----:R-:W-:-:S08]  /*0cf0*/  DFMA R16, R8, 0.5, R12 ;  /* 0x3fe000000810782b */ /* 0x002fd0000000000c */
        /* <DEDUP_REMOVED lines=9> */
[----:B--2---:R-:W-:Y:S05]  /*0d90*/  CALL.REL.NOINC `($__internal_0_$__cuda_sm20_div_rn_f64_full) ;  /* 0x0000000000207944 */ /* 0x004fea0003c00000 */
[----:B------:R-:W-:Y:S02]  /*0da0*/  IMAD.MOV.U32 R4, RZ, RZ, R28 ;  /* 0x000000ffff047224 */ /* 0x000fe400078e001c */
[----:B------:R-:W-:-:S07]  /*0db0*/  IMAD.MOV.U32 R5, RZ, RZ, R29 ;  /* 0x000000ffff057224 */ /* 0x000fce00078e001d */
.L_x_13:
[----:B------:R-:W-:Y:S05]  /*0dc0*/  BSYNC.RECONVERGENT B0 ;  /* 0x0000000000007941 */ /* 0x000fea0003800200 */
.L_x_12:
[----:B------:R-:W-:-:S08]  /*0dd0*/  DADD R2, -R4, R2 ;  /* 0x0000000004027229 */ /* 0x000fd00000000102 */
[----:B--2---:R-:W-:-:S10]  /*0de0*/  DFMA R2, R18, -R2, R20 ;  /* 0x800000021202722b */ /* 0x004fd40000000014 */
[----:B------:R-:W0:Y:S02]  /*0df0*/  F2F.F32.F64 R3, R2 ;  /* 0x0000000200037310 */ /* 0x000e240000301000 */
[----:B0-----:R-:W-:Y:S01]  /*0e00*/  STG.E desc[UR6][R22.64], R3 ;  /* 0x0000000316007986 */ /* 0x001fe2000c101906 */
[----:B------:R-:W-:Y:S05]  /*0e10*/  EXIT ;  /* 0x000000000000794d */ /* 0x000fea0003800000 */
        .weak           $__internal_0_$__cuda_sm20_div_rn_f64_full
        .type           $__internal_0_$__cuda_sm20_div_rn_f64_full,@function
        .size           $__internal_0_$__cuda_sm20_div_rn_f64_full,($__internal_1_$__cuda_sm3x_div_rn_noftz_f32_slowpath - $__internal_0_$__cuda_sm20_div_rn_f64_full)
$__internal_0_$__cuda_sm20_div_rn_f64_full:
[----:B------:R-:W-:Y:S01]  /*0e20*/  FSETP.GEU.AND P3, PT, |R17|, 1.469367938527859385e-39, PT ;  /* 0x001000001100780b */ /* 0x000fe20003f6e200 */
[----:B------:R-:W-:Y:S01]  /*0e30*/  IMAD.MOV.U32 R13, RZ, RZ, R7 ;  /* 0x000000ffff0d7224 */ /* 0x000fe200078e0007 */
[C---:B------:R-:W-:Y:S01]  /*0e40*/  FSETP.GEU.AND P1, PT, |R7|.reuse, 1.469367938527859385e-39, PT ;  /* 0x001000000700780b */ /* 0x040fe20003f2e200 */
[--C-:B------:R-:W-:Y:S01]  /*0e50*/  IMAD.MOV.U32 R12, RZ, RZ, R8.reuse ;  /* 0x000000ffff0c7224 */ /* 0x100fe200078e0008 */
[----:B------:R-:W-:Y:S01]  /*0e60*/  LOP3.LUT R14, R7, 0x800fffff, RZ, 0xc0, !PT ;  /* 0x800fffff070e7812 */ /* 0x000fe200078ec0ff */
[----:B------:R-:W-:Y:S01]  /*0e70*/  BSSY.RECONVERGENT B2, `(.L_x_14) ;  /* 0x0000054000027945 */ /* 0x000fe20003800200 */
[----:B------:R-:W-:Y:S02]  /*0e80*/  LOP3.LUT R5, R17, 0x7ff00000, RZ, 0xc0, !PT ;  /* 0x7ff0000011057812 */ /* 0x000fe400078ec0ff */
[----:B------:R-:W-:Y:S01]  /*0e90*/  LOP3.LUT R15, R14, 0x3ff00000, RZ, 0xfc, !PT ;  /* 0x3ff000000e0f7812 */ /* 0x000fe200078efcff */
[----:B------:R-:W-:Y:S01]  /*0ea0*/  IMAD.MOV.U32 R14, RZ, RZ, R8 ;  /* 0x000000ffff0e7224 */ /* 0x000fe200078e0008 */
[----:B------:R-:W-:Y:S01]  /*0eb0*/  LOP3.LUT R24, R7, 0x7ff00000, RZ, 0xc0, !PT ;  /* 0x7ff0000007187812 */ /* 0x000fe200078ec0ff */
[----:B------:R-:W-:-:S02]  /*0ec0*/  IMAD.MOV.U32 R8, RZ, RZ, 0x1 ;  /* 0x00000001ff087424 */ /* 0x000fc400078e00ff */
[----:B------:R-:W-:Y:S01]  /*0ed0*/  @!P3 LOP3.LUT R6, R13, 0x7ff00000, RZ, 0xc0, !PT ;  /* 0x7ff000000d06b812 */ /* 0x000fe200078ec0ff */
[----:B------:R-:W-:Y:S01]  /*0ee0*/  @!P3 IMAD.MOV.U32 R28, RZ, RZ, RZ ;  /* 0x000000ffff1cb224 */ /* 0x000fe200078e00ff */
[----:B------:R-:W-:Y:S01]  /*0ef0*/  @!P1 DMUL R14, R12, 8.98846567431157953865e+307 ;  /* 0x7fe000000c0e9828 */ /* 0x000fe20000000000 */
[C---:B------:R-:W-:Y:S02]  /*0f00*/  ISETP.GE.U32.AND P2, PT, R5.reuse, R24, PT ;  /* 0x000000180500720c */ /* 0x040fe40003f46070 */
[----:B------:R-:W-:Y:S01]  /*0f10*/  @!P3 ISETP.GE.U32.AND P4, PT, R5, R6, PT ;  /* 0x000000060500b20c */ /* 0x000fe20003f86070 */
[----:B------:R-:W-:Y:S02]  /*0f20*/  IMAD.MOV.U32 R6, RZ, RZ, 0x1ca00000 ;  /* 0x1ca00000ff067424 */ /* 0x000fe400078e00ff */
[----:B------:R-:W0:Y:S03]  /*0f30*/  MUFU.RCP64H R9, R15 ;  /* 0x0000000f00097308 */ /* 0x000e260000001800 */
[----:B------:R-:W-:-:S02]  /*0f40*/  @!P3 SEL R7, R6, 0x63400000, !P4 ;  /* 0x634000000607b807 */ /* 0x000fc40006000000 */
[----:B------:R-:W-:Y:S02]  /*0f50*/  SEL R10, R6, 0x63400000, !P2 ;  /* 0x63400000060a7807 */ /* 0x000fe40005000000 */
[--C-:B------:R-:W-:Y:S02]  /*0f60*/  @!P3 LOP3.LUT R7, R7, 0x80000000, R17.reuse, 0xf8, !PT ;  /* 0x800000000707b812 */ /* 0x100fe400078ef811 */
[----:B------:R-:W-:Y:S01]  /*0f70*/  LOP3.LUT R11, R10, 0x800fffff, R17, 0xf8, !PT ;  /* 0x800fffff0a0b7812 */ /* 0x000fe200078ef811 */
[----:B------:R-:W-:Y:S01]  /*0f80*/  IMAD.MOV.U32 R10, RZ, RZ, R16 ;  /* 0x000000ffff0a7224 */ /* 0x000fe200078e0010 */
[----:B------:R-:W-:Y:S02]  /*0f90*/  @!P3 LOP3.LUT R29, R7, 0x100000, RZ, 0xfc, !PT ;  /* 0x00100000071db812 */ /* 0x000fe400078efcff */
[----:B------:R-:W-:Y:S02]  /*0fa0*/  MOV R7, R5 ;  /* 0x0000000500077202 */ /* 0x000fe40000000f00 */
[----:B------:R-:W-:-:S02]  /*0fb0*/  @!P1 LOP3.LUT R24, R15, 0x7ff00000, RZ, 0xc0, !PT ;  /* 0x7ff000000f189812 */ /* 0x000fc400078ec0ff */
[----:B------:R-:W-:Y:S02]  /*0fc0*/  @!P3 DFMA R10, R10, 2, -R28 ;  /* 0x400000000a0ab82b */ /* 0x000fe4000000081c */
[----:B0-----:R-:W-:-:S08]  /*0fd0*/  DFMA R28, R8, -R14, 1 ;  /* 0x3ff00000081c742b */ /* 0x001fd0000000080e */
[----:B------:R-:W-:Y:S01]  /*0fe0*/  DFMA R28, R28, R28, R28 ;  /* 0x0000001c1c1c722b */ /* 0x000fe2000000001c */
[----:B------:R-:W-:-:S05]  /*0ff0*/  @!P3 LOP3.LUT R7, R11, 0x7ff00000, RZ, 0xc0, !PT ;  /* 0x7ff000000b07b812 */ /* 0x000fca00078ec0ff */
[----:B------:R-:W-:Y:S02]  /*1000*/  VIADD R25, R7, 0xffffffff ;  /* 0xffffffff07197836 */ /* 0x000fe40000000000 */
[----:B------:R-:W-:-:S03]  /*1010*/  DFMA R8, R8, R28, R8 ;  /* 0x0000001c0808722b */ /* 0x000fc60000000008 */
[----:B------:R-:W-:Y:S01]  /*1020*/  ISETP.GT.U32.AND P1, PT, R25, 0x7feffffe, PT ;  /* 0x7feffffe1900780c */ /* 0x000fe20003f24070 */
[----:B------:R-:W-:-:S04]  /*1030*/  VIADD R25, R24, 0xffffffff ;  /* 0xffffffff18197836 */ /* 0x000fc80000000000 */
[----:B------:R-:W-:Y:S01]  /*1040*/  DFMA R30, R8, -R14, 1 ;  /* 0x3ff00000081e742b */ /* 0x000fe2000000080e */
[----:B------:R-:W-:-:S07]  /*1050*/  ISETP.GT.U32.OR P1, PT, R25, 0x7feffffe, P1 ;  /* 0x7feffffe1900780c */ /* 0x000fce0000f24470 */
[----:B------:R-:W-:-:S08]  /*1060*/  DFMA R30, R8, R30, R8 ;  /* 0x0000001e081e722b */ /* 0x000fd00000000008 */
[----:B------:R-:W-:-:S08]  /*1070*/  DMUL R28, R30, R10 ;  /* 0x0000000a1e1c7228 */ /* 0x000fd00000000000 */
[----:B------:R-:W-:-:S08]  /*1080*/  DFMA R8, R28, -R14, R10 ;  /* 0x8000000e1c08722b */ /* 0x000fd0000000000a */
[----:B------:R-:W-:Y:S01]  /*1090*/  DFMA R8, R30, R8, R28 ;  /* 0x000000081e08722b */ /* 0x000fe2000000001c */
[----:B------:R-:W-:Y:S10]  /*10a0*/  @P1 BRA `(.L_x_15) ;  /* 0x00000000006c1947 */ /* 0x000ff40003800000 */
[----:B------:R-:W-:-:S04]  /*10b0*/  LOP3.LUT R7, R13, 0x7ff00000, RZ, 0xc0, !PT ;  /* 0x7ff000000d077812 */ /* 0x000fc800078ec0ff */
[CC--:B------:R-:W-:Y:S02]  /*10c0*/  VIADDMNMX R16, R5.reuse, -R7.reuse, 0xb9600000, !PT ;  /* 0xb960000005107446 */ /* 0x0c0fe40007800907 */
[----:B------:R-:W-:Y:S02]  /*10d0*/  ISETP.GE.U32.AND P1, PT, R5, R7, PT ;  /* 0x000000070500720c */ /* 0x000fe40003f26070 */
[----:B------:R-:W-:Y:S02]  /*10e0*/  VIMNMX R16, PT, PT, R16, 0x46a00000, PT ;  /* 0x46a0000010107848 */ /* 0x000fe40003fe0100 */
[----:B------:R-:W-:-:S05]  /*10f0*/  SEL R6, R6, 0x63400000, !P1 ;  /* 0x6340000006067807 */ /* 0x000fca0004800000 */
[----:B------:R-:W-:Y:S02]  /*1100*/  IMAD.IADD R6, R16, 0x1, -R6 ;  /* 0x0000000110067824 */ /* 0x000fe400078e0a06 */
[----:B------:R-:W-:Y:S02]  /*1110*/  IMAD.MOV.U32 R16, RZ, RZ, RZ ;  /* 0x000000ffff107224 */ /* 0x000fe400078e00ff */
[----:B------:R-:W-:-:S06]  /*1120*/  VIADD R17, R6, 0x7fe00000 ;  /* 0x7fe0000006117836 */ /* 0x000fcc0000000000 */
[----:B------:R-:W-:-:S10]  /*1130*/  DMUL R28, R8, R16 ;  /* 0x00000010081c7228 */ /* 0x000fd40000000000 */
[----:B------:R-:W-:-:S13]  /*1140*/  FSETP.GTU.AND P1, PT, |R29|, 1.469367938527859385e-39, PT ;  /* 0x001000001d00780b */ /* 0x000fda0003f2c200 */
[----:B------:R-:W-:Y:S05]  /*1150*/  @P1 BRA `(.L_x_16) ;  /* 0x0000000000941947 */ /* 0x000fea0003800000 */
[----:B------:R-:W-:Y:S01]  /*1160*/  DFMA R10, R8, -R14, R10 ;  /* 0x8000000e080a722b */ /* 0x000fe2000000000a */
[----:B------:R-:W-:-:S09]  /*1170*/  IMAD.MOV.U32 R16, RZ, RZ, RZ ;  /* 0x000000ffff107224 */ /* 0x000fd200078e00ff */
[C---:B------:R-:W-:Y:S02]  /*1180*/  FSETP.NEU.AND P1, PT, R11.reuse, RZ, PT ;  /* 0x000000ff0b00720b */ /* 0x040fe40003f2d000 */
[----:B------:R-:W-:-:S04]  /*1190*/  LOP3.LUT R12, R11, 0x80000000, R13, 0x48, !PT ;  /* 0x800000000b0c7812 */ /* 0x000fc800078e480d */
[----:B------:R-:W-:-:S07]  /*11a0*/  LOP3.LUT R17, R12, R17, RZ, 0xfc, !PT ;  /* 0x000000110c117212 */ /* 0x000fce00078efcff */
[----:B------:R-:W-:Y:S05]  /*11b0*/  @!P1 BRA `(.L_x_16) ;  /* 0x00000000007c9947 */ /* 0x000fea0003800000 */
[----:B------:R-:W-:Y:S01]  /*11c0*/  IMAD.MOV R11, RZ, RZ, -R6 ;  /* 0x000000ffff0b7224 */ /* 0x000fe200078e0a06 */
[----:B------:R-:W-:Y:S01]  /*11d0*/  IADD3 R5, PT, PT, -R6, -0x43300000, RZ ;  /* 0xbcd0000006057810 */ /* 0x000fe20007ffe1ff */
[----:B------:R-:W-:-:S06]  /*11e0*/  IMAD.MOV.U32 R10, RZ, RZ, RZ ;  /* 0x000000ffff0a7224 */ /* 0x000fcc00078e00ff */
[----:B------:R-:W-:Y:S02]  /*11f0*/  DFMA R10, R28, -R10, R8 ;  /* 0x8000000a1c0a722b */ /* 0x000fe40000000008 */
[----:B------:R-:W-:-:S08]  /*1200*/  DMUL.RP R8, R8, R16 ;  /* 0x0000001008087228 */ /* 0x000fd00000008000 */
[----:B------:R-:W-:Y:S02]  /*1210*/  FSETP.NEU.AND P1, PT, |R11|, R5, PT ;  /* 0x000000050b00720b */ /* 0x000fe40003f2d200 */
[----:B------:R-:W-:Y:S02]  /*1220*/  LOP3.LUT R5, R9, R12, RZ, 0x3c, !PT ;  /* 0x0000000c09057212 */ /* 0x000fe400078e3cff */
[----:B------:R-:W-:Y:S02]  /*1230*/  FSEL R28, R8, R28, !P1 ;  /* 0x0000001c081c7208 */ /* 0x000fe40004800000 */
[----:B------:R-:W-:Y:S01]  /*1240*/  FSEL R29, R5, R29, !P1 ;  /* 0x0000001d051d7208 */ /* 0x000fe20004800000 */
[----:B------:R-:W-:Y:S06]  /*1250*/  BRA `(.L_x_16) ;  /* 0x0000000000547947 */ /* 0x000fec0003800000 */
.L_x_15:
[----:B------:R-:W-:-:S14]  /*1260*/  DSETP.NAN.AND P1, PT, R16, R16, PT ;  /* 0x000000101000722a */ /* 0x000fdc0003f28000 */
[----:B------:R-:W-:Y:S05]  /*1270*/  @P1 BRA `(.L_x_17) ;  /* 0x0000000000441947 */ /* 0x000fea0003800000 */
[----:B------:R-:W-:-:S14]  /*1280*/  DSETP.NAN.AND P1, PT, R12, R12, PT ;  /* 0x0000000c0c00722a */ /* 0x000fdc0003f28000 */
[----:B------:R-:W-:Y:S05]  /*1290*/  @P1 BRA `(.L_x_18) ;  /* 0x0000000000301947 */ /* 0x000fea0003800000 */
[----:B------:R-:W-:Y:S01]  /*12a0*/  ISETP.NE.AND P1, PT, R7, R24, PT ;  /* 0x000000180700720c */ /* 0x000fe20003f25270 */
[----:B------:R-:W-:Y:S02]  /*12b0*/  IMAD.MOV.U32 R28, RZ, RZ, 0x0 ;  /* 0x00000000ff1c7424 */ /* 0x000fe400078e00ff */
[----:B------:R-:W-:-:S10]  /*12c0*/  IMAD.MOV.U32 R29, RZ, RZ, -0x80000 ;  /* 0xfff80000ff1d7424 */ /* 0x000fd400078e00ff */
[----:B------:R-:W-:Y:S05]  /*12d0*/  @!P1 BRA `(.L_x_16) ;  /* 0x0000000000349947 */ /* 0x000fea0003800000 */
[----:B------:R-:W-:Y:S02]  /*12e0*/  ISETP.NE.AND P1, PT, R7, 0x7ff00000, PT ;  /* 0x7ff000000700780c */ /* 0x000fe40003f25270 */
[----:B------:R-:W-:Y:S02]  /*12f0*/  LOP3.LUT R29, R17, 0x80000000, R13, 0x48, !PT ;  /* 0x80000000111d7812 */ /* 0x000fe400078e480d */
[----:B------:R-:W-:-:S13]  /*1300*/  ISETP.EQ.OR P1, PT, R24, RZ, !P1 ;  /* 0x000000ff1800720c */ /* 0x000fda0004f22670 */
[----:B------:R-:W-:Y:S01]  /*1310*/  @P1 LOP3.LUT R5, R29, 0x7ff00000, RZ, 0xfc, !PT ;  /* 0x7ff000001d051812 */ /* 0x000fe200078efcff */
[----:B------:R-:W-:Y:S01]  /*1320*/  @!P1 IMAD.MOV.U32 R28, RZ, RZ, RZ ;  /* 0x000000ffff1c9224 */ /* 0x000fe200078e00ff */
[----:B------:R-:W-:-:S03]  /*1330*/  @P1 MOV R28, RZ ;  /* 0x000000ff001c1202 */ /* 0x000fc60000000f00 */
[----:B------:R-:W-:Y:S01]  /*1340*/  @P1 IMAD.MOV.U32 R29, RZ, RZ, R5 ;  /* 0x000000ffff1d1224 */ /* 0x000fe200078e0005 */
[----:B------:R-:W-:Y:S06]  /*1350*/  BRA `(.L_x_16) ;  /* 0x0000000000147947 */ /* 0x000fec0003800000 */
.L_x_18:
[----:B------:R-:W-:Y:S01]  /*1360*/  LOP3.LUT R29, R13, 0x80000, RZ, 0xfc, !PT ;  /* 0x000800000d1d7812 */ /* 0x000fe200078efcff */
[----:B------:R-:W-:Y:S01]  /*1370*/  IMAD.MOV.U32 R28, RZ, RZ, R12 ;  /* 0x000000ffff1c7224 */ /* 0x000fe200078e000c */
[----:B------:R-:W-:Y:S06]  /*1380*/  BRA `(.L_x_16) ;  /* 0x0000000000087947 */ /* 0x000fec0003800000 */
.L_x_17:
[----:B------:R-:W-:Y:S01]  /*1390*/  LOP3.LUT R29, R17, 0x80000, RZ, 0xfc, !PT ;  /* 0x00080000111d7812 */ /* 0x000fe200078efcff */
[----:B------:R-:W-:-:S07]  /*13a0*/  IMAD.MOV.U32 R28, RZ, RZ, R16 ;  /* 0x000000ffff1c7224 */ /* 0x000fce00078e0010 */
.L_x_16:
[----:B------:R-:W-:Y:S05]  /*13b0*/  BSYNC.RECONVERGENT B2 ;  /* 0x0000000000027941 */ /* 0x000fea0003800200 */
.L_x_14:
[----:B------:R-:W-:Y:S02]  /*13c0*/  IMAD.MOV.U32 R6, RZ, RZ, R0 ;  /* 0x000000ffff067224 */ /* 0x000fe400078e0000 */
[----:B------:R-:W-:-:S04]  /*13d0*/  IMAD.MOV.U32 R7, RZ, RZ, 0x0 ;  /* 0x00000000ff077424 */ /* 0x000fc800078e00ff */
[----:B------:R-:W-:Y:S05]  /*13e0*/  RET.REL.NODEC R6 `(_Z9compute_pPfS_S_S_S_fffii) ;  /* 0xffffffec06047950 */ /* 0x000fea0003c3ffff */
        .weak           $__internal_1_$__cuda_sm3x_div_rn_noftz_f32_slowpath
        .type           $__internal_1_$__cuda_sm3x_div_rn_noftz_f32_slowpath,@function
        .size           $__internal_1_$__cuda_sm3x_div_rn_noftz_f32_slowpath,(.L_x_32 - $__internal_1_$__cuda_sm3x_div_rn_noftz_f32_slowpath)
$__internal_1_$__cuda_sm3x_div_rn_noftz_f32_slowpath:
[----:B------:R-:W-:Y:S01]  /*13f0*/  SHF.R.U32.HI R7, RZ, 0x17, R5 ;  /* 0x00000017ff077819 */ /* 0x000fe20000011605 */
[----:B------:R-:W-:Y:S01]  /*1400*/  BSSY.RECONVERGENT B2, `(.L_x_19) ;  /* 0x0000063000027945 */ /* 0x000fe20003800200 */
[--C-:B------:R-:W-:Y:S01]  /*1410*/  SHF.R.U32.HI R0, RZ, 0x17, R26.reuse ;  /* 0x00000017ff007819 */ /* 0x100fe2000001161a */
[----:B------:R-:W-:Y:S01]  /*1420*/  IMAD.MOV.U32 R9, RZ, RZ, R26 ;  /* 0x000000ffff097224 */ /* 0x000fe200078e001a */
[----:B------:R-:W-:Y:S02]  /*1430*/  LOP3.LUT R7, R7, 0xff, RZ, 0xc0, !PT ;  /* 0x000000ff07077812 */ /* 0x000fe400078ec0ff */
[----:B------:R-:W-:-:S03]  /*1440*/  LOP3.LUT R0, R0, 0xff, RZ, 0xc0, !PT ;  /* 0x000000ff00007812 */ /* 0x000fc600078ec0ff */
[----:B------:R-:W-:Y:S02]  /*1450*/  VIADD R11, R7, 0xffffffff ;  /* 0xffffffff070b7836 */ /* 0x000fe40000000000 */
[----:B------:R-:W-:-:S03]  /*1460*/  VIADD R10, R0, 0xffffffff ;  /* 0xffffffff000a7836 */ /* 0x000fc60000000000 */
[----:B------:R-:W-:-:S04]  /*1470*/  ISETP.GT.U32.AND P1, PT, R11, 0xfd, PT ;  /* 0x000000fd0b00780c */ /* 0x000fc80003f24070 */
[----:B------:R-:W-:-:S13]  /*1480*/  ISETP.GT.U32.OR P1, PT, R10, 0xfd, P1 ;  /* 0x000000fd0a00780c */ /* 0x000fda0000f24470 */
[----:B------:R-:W-:Y:S01]  /*1490*/  @!P1 IMAD.MOV.U32 R8, RZ, RZ, RZ ;  /* 0x000000ffff089224 */ /* 0x000fe200078e00ff */
[----:B------:R-:W-:Y:S06]  /*14a0*/  @!P1 BRA `(.L_x_20) ;  /* 0x00000000005c9947 */ /* 0x000fec0003800000 */
[----:B------:R-:W-:Y:S02]  /*14b0*/  FSETP.GTU.FTZ.AND P1, PT, |R26|, +INF , PT ;  /* 0x7f8000001a00780b */ /* 0x000fe40003f3c200 */
[----:B------:R-:W-:-:S04]  /*14c0*/  FSETP.GTU.FTZ.AND P2, PT, |R5|, +INF , PT ;  /* 0x7f8000000500780b */ /* 0x000fc80003f5c200 */
[----:B------:R-:W-:-:S13]  /*14d0*/  PLOP3.LUT P1, PT, P1, P2, PT, 0xf8, 0x8f ;  /* 0x00000000008f781c */ /* 0x000fda0000f25f70 */
[----:B------:R-:W-:Y:S05]  /*14e0*/  @P1 BRA `(.L_x_21) ;  /* 0x00000004004c1947 */ /* 0x000fea0003800000 */
[----:B------:R-:W-:-:S13]  /*14f0*/  LOP3.LUT P1, RZ, R5, 0x7fffffff, R9, 0xc8, !PT ;  /* 0x7fffffff05ff7812 */ /* 0x000fda000782c809 */
[----:B------:R-:W-:Y:S05]  /*1500*/  @!P1 BRA `(.L_x_22) ;  /* 0x00000004003c9947 */ /* 0x000fea0003800000 */
[C---:B------:R-:W-:Y:S02]  /*1510*/  FSETP.NEU.FTZ.AND P2, PT, |R26|.reuse, +INF , PT ;  /* 0x7f8000001a00780b */ /* 0x040fe40003f5d200 */
[----:B------:R-:W-:Y:S02]  /*1520*/  FSETP.NEU.FTZ.AND P3, PT, |R5|, +INF , PT ;  /* 0x7f8000000500780b */ /* 0x000fe40003f7d200 */
[----:B------:R-:W-:-:S11]  /*1530*/  FSETP.NEU.FTZ.AND P1, PT, |R26|, +INF , PT ;  /* 0x7f8000001a00780b */ /* 0x000fd60003f3d200 */
[----:B------:R-:W-:Y:S05]  /*1540*/  @!P3 BRA !P2, `(.L_x_22) ;  /* 0x00000004002cb947 */ /* 0x000fea0005000000 */
[----:B------:R-:W-:-:S04]  /*1550*/  LOP3.LUT P2, RZ, R9, 0x7fffffff, RZ, 0xc0, !PT ;  /* 0x7fffffff09ff7812 */ /* 0x000fc8000784c0ff */
[----:B------:R-:W-:-:S13]  /*1560*/  PLOP3.LUT P2, PT, P3, P2, PT, 0x2f, 0xf2 ;  /* 0x0000000000f2781c */ /* 0x000fda0001f44577 */
[----:B------:R-:W-:Y:S05]  /*1570*/  @P2 BRA `(.L_x_23) ;  /* 0x0000000400182947 */ /* 0x000fea0003800000 */
[----:B------:R-:W-:-:S04]  /*1580*/  LOP3.LUT P2, RZ, R5, 0x7fffffff, RZ, 0xc0, !PT ;  /* 0x7fffffff05ff7812 */ /* 0x000fc8000784c0ff */
[----:B------:R-:W-:-:S13]  /*1590*/  PLOP3.LUT P1, PT, P1, P2, PT, 0x2f, 0xf2 ;  /* 0x0000000000f2781c */ /* 0x000fda0000f24577 */
[----:B------:R-:W-:Y:S05]  /*15a0*/  @P1 BRA `(.L_x_24) ;  /* 0x0000000400001947 */ /* 0x000fea0003800000 */
[----:B------:R-:W-:Y:S02]  /*15b0*/  ISETP.GE.AND P1, PT, R10, RZ, PT ;  /* 0x000000ff0a00720c */ /* 0x000fe40003f26270 */
[----:B------:R-:W-:-:S11]  /*15c0*/  ISETP.GE.AND P2, PT, R11, RZ, PT ;  /* 0x000000ff0b00720c */ /* 0x000fd60003f46270 */
[----:B------:R-:W-:Y:S02]  /*15d0*/  @P1 IMAD.MOV.U32 R8, RZ, RZ, RZ ;  /* 0x000000ffff081224 */ /* 0x000fe400078e00ff */
[----:B------:R-:W-:Y:S01]  /*15e0*/  @!P1 FFMA R9, R26, 1.84467440737095516160e+19, RZ ;  /* 0x5f8000001a099823 */ /* 0x000fe200000000ff */
[----:B------:R-:W-:Y:S02]  /*15f0*/  @!P1 IMAD.MOV.U32 R8, RZ, RZ, -0x40 ;  /* 0xffffffc0ff089424 */ /* 0x000fe400078e00ff */
[----:B------:R-:W-:-:S03]  /*1600*/  @!P2 FFMA R5, R5, 1.84467440737095516160e+19, RZ ;  /* 0x5f8000000505a823 */ /* 0x000fc600000000ff */
[----:B------:R-:W-:-:S07]  /*1610*/  @!P2 IADD3 R8, PT, PT, R8, 0x40, RZ ;  /* 0x000000400808a810 */ /* 0x000fce0007ffe0ff */
.L_x_20:
[----:B------:R-:W-:Y:S01]  /*1620*/  LEA R10, R7, 0xc0800000, 0x17 ;  /* 0xc0800000070a7811 */ /* 0x000fe200078eb8ff */
[----:B------:R-:W-:Y:S01]  /*1630*/  VIADD R12, R0, 0xffffff81 ;  /* 0xffffff81000c7836 */ /* 0x000fe20000000000 */
[----:B------:R-:W-:Y:S03]  /*1640*/  BSSY.RECONVERGENT B3, `(.L_x_25) ;  /* 0x0000035000037945 */ /* 0x000fe60003800200 */
[----:B------:R-:W-:Y:S02]  /*1650*/  IMAD.IADD R11, R5, 0x1, -R10 ;  /* 0x00000001050b7824 */ /* 0x000fe400078e0a0a */
[C---:B------:R-:W-:Y:S02]  /*1660*/  IMAD R0, R12.reuse, -0x800000, R9 ;  /* 0xff8000000c007824 */ /* 0x040fe400078e0209 */
[----:B------:R0:W1:Y:S01]  /*1670*/  MUFU.RCP R5, R11 ;  /* 0x0000000b00057308 */ /* 0x0000620000001000 */
[----:B------:R-:W-:Y:S01]  /*1680*/  FADD.FTZ R13, -R11, -RZ ;  /* 0x800000ff0b0d7221 */ /* 0x000fe20000010100 */
[----:B0-----:R-:W-:-:S05]  /*1690*/  IADD3 R11, PT, PT, R12, 0x7f, -R7 ;  /* 0x0000007f0c0b7810 */ /* 0x001fca0007ffe807 */
[----:B------:R-:W-:Y:S02]  /*16a0*/  IMAD.IADD R11, R11, 0x1, R8 ;  /* 0x000000010b0b7824 */ /* 0x000fe400078e0208 */
[----:B-1----:R-:W-:-:S04]  /*16b0*/  FFMA R10, R5, R13, 1 ;  /* 0x3f800000050a7423 */ /* 0x002fc8000000000d */
[----:B------:R-:W-:-:S04]  /*16c0*/  FFMA R5, R5, R10, R5 ;  /* 0x0000000a05057223 */ /* 0x000fc80000000005 */
[----:B------:R-:W-:-:S04]  /*16d0*/  FFMA R10, R0, R5, RZ ;  /* 0x00000005000a7223 */ /* 0x000fc800000000ff */
[----:B------:R-:W-:-:S04]  /*16e0*/  FFMA R9, R13, R10, R0 ;  /* 0x0000000a0d097223 */ /* 0x000fc80000000000 */
[----:B------:R-:W-:-:S04]  /*16f0*/  FFMA R10, R5, R9, R10 ;  /* 0x00000009050a7223 */ /* 0x000fc8000000000a */
[----:B------:R-:W-:-:S04]  /*1700*/  FFMA R9, R13, R10, R0 ;  /* 0x0000000a0d097223 */ /* 0x000fc80000000000 */
[----:B------:R-:W-:-:S05]  /*1710*/  FFMA R0, R5, R9, R10 ;  /* 0x0000000905007223 */ /* 0x000fca000000000a */
[----:B------:R-:W-:-:S04]  /*1720*/  SHF.R.U32.HI R7, RZ, 0x17, R0 ;  /* 0x00000017ff077819 */ /* 0x000fc80000011600 */
[----:B------:R-:W-:-:S05]  /*1730*/  LOP3.LUT R7, R7, 0xff, RZ, 0xc0, !PT ;  /* 0x000000ff07077812 */ /* 0x000fca00078ec0ff */
[----:B------:R-:W-:-:S04]  /*1740*/  IMAD.IADD R12, R7, 0x1, R11 ;  /* 0x00000001070c7824 */ /* 0x000fc800078e020b */
[----:B------:R-:W-:-:S05]  /*1750*/  VIADD R7, R12, 0xffffffff ;  /* 0xffffffff0c077836 */ /* 0x000fca0000000000 */
[----:B------:R-:W-:-:S13]  /*1760*/  ISETP.GE.U32.AND P1, PT, R7, 0xfe, PT ;  /* 0x000000fe0700780c */ /* 0x000fda0003f26070 */
[----:B------:R-:W-:Y:S05]  /*1770*/  @!P1 BRA `(.L_x_26) ;  /* 0x0000000000809947 */ /* 0x000fea0003800000 */
[----:B------:R-:W-:-:S13]  /*1780*/  ISETP.GT.AND P1, PT, R12, 0xfe, PT ;  /* 0x000000fe0c00780c */ /* 0x000fda0003f24270 */
[----:B------:R-:W-:Y:S05]  /*1790*/  @P1 BRA `(.L_x_27) ;  /* 0x00000000006c1947 */ /* 0x000fea0003800000 */
[----:B------:R-:W-:-:S13]  /*17a0*/  ISETP.GE.AND P1, PT, R12, 0x1, PT ;  /* 0x000000010c00780c */ /* 0x000fda0003f26270 */
[----:B------:R-:W-:Y:S05]  /*17b0*/  @P1 BRA `(.L_x_28) ;  /* 0x0000000000741947 */ /* 0x000fea0003800000 */
[----:B------:R-:W-:Y:S02]  /*17c0*/  ISETP.GE.AND P1, PT, R12, -0x18, PT ;  /* 0xffffffe80c00780c */ /* 0x000fe40003f26270 */
[----:B------:R-:W-:-:S11]  /*17d0*/  LOP3.LUT R0, R0, 0x80000000, RZ, 0xc0, !PT ;  /* 0x8000000000007812 */ /* 0x000fd600078ec0ff */
[----:B------:R-:W-:Y:S05]  /*17e0*/  @!P1 BRA `(.L_x_28) ;  /* 0x0000000000689947 */ /* 0x000fea0003800000 */
[-CC-:B------:R-:W-:Y:S01]  /*17f0*/  FFMA.RZ R7, R5, R9.reuse, R10.reuse ;  /* 0x0000000905077223 */ /* 0x180fe2000000c00a */
[C---:B------:R-:W-:Y:S02]  /*1800*/  ISETP.NE.AND P3, PT, R12.reuse, RZ, PT ;  /* 0x000000ff0c00720c */ /* 0x040fe40003f65270 */
[C---:B------:R-:W-:Y:S02]  /*1810*/  ISETP.NE.AND P2, PT, R12.reuse, RZ, PT ;  /* 0x000000ff0c00720c */ /* 0x040fe40003f45270 */
[----:B------:R-:W-:Y:S01]  /*1820*/  LOP3.LUT R8, R7, 0x7fffff, RZ, 0xc0, !PT ;  /* 0x007fffff07087812 */ /* 0x000fe200078ec0ff */
[CCC-:B------:R-:W-:Y:S01]  /*1830*/  FFMA.RP R7, R5.reuse, R9.reuse, R10.reuse ;  /* 0x0000000905077223 */ /* 0x1c0fe2000000800a */
[----:B------:R-:W-:Y:S01]  /*1840*/  FFMA.RM R10, R5, R9, R10 ;  /* 0x00000009050a7223 */ /* 0x000fe2000000400a */
[----:B------:R-:W-:Y:S01]  /*1850*/  VIADD R5, R12, 0x20 ;  /* 0x000000200c057836 */ /* 0x000fe20000000000 */
[----:B------:R-:W-:Y:S01]  /*1860*/  LOP3.LUT R8, R8, 0x800000, RZ, 0xfc, !PT ;  /* 0x0080000008087812 */ /* 0x000fe200078efcff */
[----:B------:R-:W-:-:S02]  /*1870*/  IMAD.MOV R9, RZ, RZ, -R12 ;  /* 0x000000ffff097224 */ /* 0x000fc400078e0a0c */
[----:B------:R-:W-:Y:S02]  /*1880*/  FSETP.NEU.FTZ.AND P1, PT, R7, R10, PT ;  /* 0x0000000a0700720b */ /* 0x000fe40003f3d000 */
[----:B------:R-:W-:Y:S02]  /*1890*/  SHF.L.U32 R5, R8, R5, RZ ;  /* 0x0000000508057219 */ /* 0x000fe400000006ff */
[----:B------:R-:W-:Y:S02]  /*18a0*/  SEL R7, R9, RZ, P3 ;  /* 0x000000ff09077207 */ /* 0x000fe40001800000 */
[----:B------:R-:W-:Y:S02]  /*18b0*/  ISETP.NE.AND P2, PT, R5, RZ, P2 ;  /* 0x000000ff0500720c */ /* 0x000fe40001745270 */
[----:B------:R-:W-:Y:S02]  /*18c0*/  SHF.R.U32.HI R7, RZ, R7, R8 ;  /* 0x00000007ff077219 */ /* 0x000fe40000011608 */
[----:B------:R-:W-:-:S02]  /*18d0*/  PLOP3.LUT P1, PT, P1, P2, PT, 0xf8, 0x8f ;  /* 0x00000000008f781c */ /* 0x000fc40000f25f70 */
[----:B------:R-:W-:Y:S02]  /*18e0*/  SHF.R.U32.HI R8, RZ, 0x1, R7 ;  /* 0x00000001ff087819 */ /* 0x000fe40000011607 */
[----:B------:R-:W-:-:S04]  /*18f0*/  SEL R5, RZ, 0x1, !P1 ;  /* 0x00000001ff057807 */ /* 0x000fc80004800000 */
[----:B------:R-:W-:-:S04]  /*1900*/  LOP3.LUT R10, R5, 0x1, R8, 0xf8, !PT ;  /* 0x00000001050a7812 */ /* 0x000fc800078ef808 */
[----:B------:R-:W-:-:S05]  /*1910*/  LOP3.LUT R7, R10, R7, RZ, 0xc0, !PT ;  /* 0x000000070a077212 */ /* 0x000fca00078ec0ff */
[----:B------:R-:W-:-:S05]  /*1920*/  IMAD.IADD R7, R8, 0x1, R7 ;  /* 0x0000000108077824 */ /* 0x000fca00078e0207 */
[----:B------:R-:W-:Y:S01]  /*1930*/  LOP3.LUT R0, R7, R0, RZ, 0xfc, !PT ;  /* 0x0000000007007212 */ /* 0x000fe200078efcff */
[----:B------:R-:W-:Y:S06]  /*1940*/  BRA `(.L_x_28) ;  /* 0x0000000000107947 */ /* 0x000fec0003800000 */
.L_x_27:
[----:B------:R-:W-:-:S04]  /*1950*/  LOP3.LUT R0, R0, 0x80000000, RZ, 0xc0, !PT ;  /* 0x8000000000007812 */ /* 0x000fc800078ec0ff */
[----:B------:R-:W-:Y:S01]  /*1960*/  LOP3.LUT R0, R0, 0x7f800000, RZ, 0xfc, !PT ;  /* 0x7f80000000007812 */ /* 0x000fe200078efcff */
[----:B------:R-:W-:Y:S06]  /*1970*/  BRA `(.L_x_28) ;  /* 0x0000000000047947 */ /* 0x000fec0003800000 */
.L_x_26:
[----:B------:R-:W-:-:S07]  /*1980*/  IMAD R0, R11, 0x800000, R0 ;  /* 0x008000000b007824 */ /* 0x000fce00078e0200 */
.L_x_28:
[----:B------:R-:W-:Y:S05]  /*1990*/  BSYNC.RECONVERGENT B3 ;  /* 0x0000000000037941 */ /* 0x000fea0003800200 */
.L_x_25:
[----:B------:R-:W-:Y:S05]  /*19a0*/  BRA `(.L_x_29) ;  /* 0x0000000000207947 */ /* 0x000fea0003800000 */
.L_x_24:
[----:B------:R-:W-:-:S04]  /*19b0*/  LOP3.LUT R0, R5, 0x80000000, R9, 0x48, !PT ;  /* 0x8000000005007812 */ /* 0x000fc800078e4809 */
[----:B------:R-:W-:Y:S01]  /*19c0*/  LOP3.LUT R0, R0, 0x7f800000, RZ, 0xfc, !PT ;  /* 0x7f80000000007812 */ /* 0x000fe200078efcff */
[----:B------:R-:W-:Y:S06]  /*19d0*/  BRA `(.L_x_29) ;  /* 0x0000000000147947 */ /* 0x000fec0003800000 */
.L_x_23:
[----:B------:R-:W-:Y:S01]  /*19e0*/  LOP3.LUT R0, R5, 0x80000000, R9, 0x48, !PT ;  /* 0x8000000005007812 */ /* 0x000fe200078e4809 */
[----:B------:R-:W-:Y:S06]  /*19f0*/  BRA `(.L_x_29) ;  /* 0x00000000000c7947 */ /* 0x000fec0003800000 */
.L_x_22:
[----:B------:R-:W0:Y:S01]  /*1a00*/  MUFU.RSQ R0, -QNAN ;  /* 0xffc0000000007908 */ /* 0x000e220000001400 */
[----:B------:R-:W-:Y:S05]  /*1a10*/  BRA `(.L_x_29) ;  /* 0x0000000000047947 */ /* 0x000fea0003800000 */
.L_x_21:
[----:B------:R-:W-:-:S07]  /*1a20*/  FADD.FTZ R0, R26, R5 ;  /* 0x000000051a007221 */ /* 0x000fce0000010000 */
.L_x_29:
[----:B------:R-:W-:Y:S05]  /*1a30*/  BSYNC.RECONVERGENT B2 ;  /* 0x0000000000027941 */ /* 0x000fea0003800200 */
.L_x_19:
[----:B------:R-:W-:-:S04]  /*1a40*/  IMAD.MOV.U32 R7, RZ, RZ, 0x0 ;  /* 0x00000000ff077424 */ /* 0x000fc800078e00ff */
[----:B0-----:R-:W-:Y:S05]  /*1a50*/  RET.REL.NODEC R6 `(_Z9compute_pPfS_S_S_S_fffii) ;  /* 0xffffffe406687950 */ /* 0x001fea0003c3ffff */
.L_x_30:
[----:B------:R-:W-:-:S00]  /*1a60*/  BRA `(.L_x_30) ;  /* 0xfffffffc00fc7947 */ /* 0x000fc0000383ffff */
[----:B------:R-:W-:-:S00]  /*1a70*/  NOP ;  /* 0x0000000000007918 */ /* 0x000fc00000000000 */
        /* <DEDUP_REMOVED lines=8> */
.L_x_32:


//--------------------- .nv.shared.reserved.0     --------------------------
	.section	.nv.shared.reserved.0,"aw",@nobits
	.weak		__nv_reservedSMEM_offset_0_alias
	.size		__nv_reservedSMEM_offset_0_alias, 0, 64
	.other		__nv_reservedSMEM_offset_0_alias,@"STO_CUDA_RESERVED_SHARED STV_DEFAULT"
__nv_reservedSMEM_offset_0_alias:
	.zero		0
	.zero		64


//--------------------- .nv.constant0._Z9compute_pPfS_S_S_S_fffii --------------------------
	.section	.nv.constant0._Z9compute_pPfS_S_S_S_fffii,"a",@progbits
	.sectionflags	@""
	.align	4
.nv.constant0._Z9compute_pPfS_S_S_S_fffii:
	.zero		956


//--------------------- SYMBOLS --------------------------

	.type		.nv.reservedSmem.offset0,@object
	.size		.nv.reservedSmem.offset0,0x4
